//
// Generated by NVIDIA NVVM Compiler
//
// Compiler Build ID: CL-36424714
// Cuda compilation tools, release 13.0, V13.0.88
// Based on NVVM 20.0.0
//

.version 9.0
.target sm_100
.address_size 64

	// .globl	_Z6kernelPPdS0_S0_S0_
.func  (.param .b64 func_retval0) __internal_accurate_pow
(
	.param .b64 __internal_accurate_pow_param_0
)
;
.const .align 8 .f64 dc_dx;
.const .align 8 .f64 dc_dy;
.const .align 8 .f64 dc_dt;
.const .align 8 .f64 dc_rho;
.const .align 8 .f64 dc_nu;

.visible .entry _Z6kernelPPdS0_S0_S0_(
	.param .u64 .ptr .align 1 _Z6kernelPPdS0_S0_S0__param_0,
	.param .u64 .ptr .align 1 _Z6kernelPPdS0_S0_S0__param_1,
	.param .u64 .ptr .align 1 _Z6kernelPPdS0_S0_S0__param_2,
	.param .u64 .ptr .align 1 _Z6kernelPPdS0_S0_S0__param_3
)
{
	.reg .pred 	%p<61>;
	.reg .b32 	%r<130>;
	.reg .b64 	%rd<669>;
	.reg .b64 	%fd<296>;

	ld.param.u64 	%rd15, [_Z6kernelPPdS0_S0_S0__param_0];
	ld.param.u64 	%rd16, [_Z6kernelPPdS0_S0_S0__param_1];
	ld.param.u64 	%rd18, [_Z6kernelPPdS0_S0_S0__param_3];
	cvta.to.global.u64 	%rd1, %rd18;
	cvta.to.global.u64 	%rd2, %rd16;
	cvta.to.global.u64 	%rd3, %rd15;
	mov.u32 	%r1, %ctaid.x;
	mov.u32 	%r21, %ntid.x;
	mov.u32 	%r2, %tid.x;
	mad.lo.s32 	%r3, %r1, %r21, %r2;
	mul.hi.s32 	%r22, %r3, 1676084799;
	shr.u32 	%r23, %r22, 31;
	shr.s32 	%r24, %r22, 4;
	add.s32 	%r4, %r24, %r23;
	mul.lo.s32 	%r25, %r4, 41;
	sub.s32 	%r5, %r3, %r25;
	mov.pred 	%p60, -1;
	setp.eq.s32 	%p5, %r5, 0;
	@%p5 bra 	$L__BB0_3;
	setp.eq.s32 	%p6, %r5, 40;
	@%p6 bra 	$L__BB0_3;
	add.s32 	%r26, %r3, 40;
	setp.lt.u32 	%p60, %r26, 81;
$L__BB0_3:
	setp.gt.s32 	%p7, %r3, 1639;
	or.pred  	%p3, %p7, %p60;
	// begin inline asm
	mov.u32 %r27, %envreg2;
	// end inline asm
	cvt.u64.u32 	%rd19, %r27;
	// begin inline asm
	mov.u32 %r28, %envreg1;
	// end inline asm
	cvt.u64.u32 	%rd20, %r28;
	shl.b64 	%rd21, %rd20, 32;
	or.b64  	%rd4, %rd21, %rd19;
	mul.wide.s32 	%rd22, %r4, 8;
	add.s64 	%rd5, %rd2, %rd22;
	@%p3 bra 	$L__BB0_19;
	add.s64 	%rd6, %rd3, %rd22;
	ld.global.u64 	%rd24, [%rd6];
	mul.wide.s32 	%rd25, %r5, 8;
	add.s64 	%rd26, %rd24, %rd25;
	ld.f64 	%fd26, [%rd26+8];
	ld.f64 	%fd27, [%rd26+-8];
	sub.f64 	%fd28, %fd26, %fd27;
	ld.const.f64 	%fd29, [dc_dx];
	add.f64 	%fd1, %fd29, %fd29;
	div.rn.f64 	%fd30, %fd28, %fd1;
	ld.global.u64 	%rd27, [%rd5+8];
	add.s64 	%rd28, %rd27, %rd25;
	ld.f64 	%fd31, [%rd28];
	ld.global.u64 	%rd29, [%rd5+-8];
	add.s64 	%rd30, %rd29, %rd25;
	ld.f64 	%fd32, [%rd30];
	sub.f64 	%fd33, %fd31, %fd32;
	ld.const.f64 	%fd34, [dc_dy];
	add.f64 	%fd2, %fd34, %fd34;
	div.rn.f64 	%fd35, %fd33, %fd2;
	add.f64 	%fd36, %fd30, %fd35;
	add.s64 	%rd7, %rd1, %rd22;
	ld.global.u64 	%rd31, [%rd7];
	add.s64 	%rd32, %rd31, %rd25;
	st.f64 	[%rd32], %fd36;
	ld.global.u64 	%rd33, [%rd7];
	add.s64 	%rd34, %rd33, %rd25;
	ld.f64 	%fd37, [%rd34];
	ld.const.f64 	%fd38, [dc_dt];
	div.rn.f64 	%fd39, %fd37, %fd38;
	st.f64 	[%rd34], %fd39;
	ld.global.u64 	%rd35, [%rd6];
	add.s64 	%rd36, %rd35, %rd25;
	ld.f64 	%fd40, [%rd36+8];
	ld.f64 	%fd41, [%rd36+-8];
	sub.f64 	%fd42, %fd40, %fd41;
	div.rn.f64 	%fd3, %fd42, %fd1;
	{
	.reg .b32 %temp; 
	mov.b64 	{%temp, %r6}, %fd3;
	}
	mov.f64 	%fd43, 0d4000000000000000;
	{
	.reg .b32 %temp; 
	mov.b64 	{%temp, %r29}, %fd43;
	}
	and.b32  	%r8, %r29, 2146435072;
	setp.eq.s32 	%p8, %r8, 1062207488;
	abs.f64 	%fd4, %fd3;
	{ // callseq 0, 0
	.param .b64 param0;
	st.param.f64 	[param0], %fd4;
	.param .b64 retval0;
	call.uni (retval0), 
	__internal_accurate_pow, 
	(
	param0
	);
	ld.param.f64 	%fd44, [retval0];
	} // callseq 0
	setp.lt.s32 	%p9, %r6, 0;
	neg.f64 	%fd46, %fd44;
	selp.f64 	%fd47, %fd46, %fd44, %p8;
	selp.f64 	%fd289, %fd47, %fd44, %p9;
	setp.neu.f64 	%p10, %fd3, 0d0000000000000000;
	@%p10 bra 	$L__BB0_6;
	selp.b32 	%r30, %r6, 0, %p8;
	setp.lt.s32 	%p12, %r29, 0;
	or.b32  	%r31, %r30, 2146435072;
	selp.b32 	%r32, %r31, %r30, %p12;
	mov.b32 	%r33, 0;
	mov.b64 	%fd289, {%r33, %r32};
$L__BB0_6:
	add.f64 	%fd48, %fd3, 0d4000000000000000;
	{
	.reg .b32 %temp; 
	mov.b64 	{%temp, %r34}, %fd48;
	}
	and.b32  	%r35, %r34, 2146435072;
	setp.ne.s32 	%p13, %r35, 2146435072;
	@%p13 bra 	$L__BB0_11;
	setp.num.f64 	%p14, %fd3, %fd3;
	@%p14 bra 	$L__BB0_9;
	mov.f64 	%fd49, 0d4000000000000000;
	add.rn.f64 	%fd289, %fd3, %fd49;
	bra.uni 	$L__BB0_11;
$L__BB0_9:
	setp.neu.f64 	%p15, %fd4, 0d7FF0000000000000;
	@%p15 bra 	$L__BB0_11;
	setp.lt.s32 	%p18, %r29, 0;
	selp.b32 	%r37, 0, 2146435072, %p18;
	and.b32  	%r38, %r29, 2147483647;
	setp.ne.s32 	%p19, %r38, 1071644672;
	or.b32  	%r39, %r37, -2147483648;
	selp.b32 	%r40, %r39, %r37, %p19;
	selp.b32 	%r41, %r40, %r37, %p8;
	selp.b32 	%r42, %r41, %r37, %p9;
	mov.b32 	%r43, 0;
	mov.b64 	%fd289, {%r43, %r42};
$L__BB0_11:
	setp.eq.s32 	%p20, %r8, 1062207488;
	setp.eq.f64 	%p21, %fd3, 0d3FF0000000000000;
	selp.f64 	%fd50, 0d3FF0000000000000, %fd289, %p21;
	ld.global.u64 	%rd37, [%rd7];
	add.s64 	%rd39, %rd37, %rd25;
	ld.f64 	%fd51, [%rd39];
	sub.f64 	%fd52, %fd51, %fd50;
	st.f64 	[%rd39], %fd52;
	ld.global.u64 	%rd40, [%rd6+8];
	add.s64 	%rd41, %rd40, %rd25;
	ld.f64 	%fd53, [%rd41];
	ld.global.u64 	%rd42, [%rd6+-8];
	add.s64 	%rd43, %rd42, %rd25;
	ld.f64 	%fd54, [%rd43];
	sub.f64 	%fd55, %fd53, %fd54;
	add.f64 	%fd56, %fd55, %fd55;
	div.rn.f64 	%fd57, %fd56, %fd2;
	ld.global.u64 	%rd44, [%rd5];
	add.s64 	%rd45, %rd44, %rd25;
	ld.f64 	%fd58, [%rd45+8];
	ld.f64 	%fd59, [%rd45+-8];
	sub.f64 	%fd60, %fd58, %fd59;
	mul.f64 	%fd61, %fd57, %fd60;
	div.rn.f64 	%fd62, %fd61, %fd1;
	ld.global.u64 	%rd46, [%rd7];
	add.s64 	%rd47, %rd46, %rd25;
	ld.f64 	%fd63, [%rd47];
	sub.f64 	%fd64, %fd63, %fd62;
	st.f64 	[%rd47], %fd64;
	ld.global.u64 	%rd48, [%rd5+8];
	add.s64 	%rd49, %rd48, %rd25;
	ld.f64 	%fd65, [%rd49];
	ld.global.u64 	%rd50, [%rd5+-8];
	add.s64 	%rd51, %rd50, %rd25;
	ld.f64 	%fd66, [%rd51];
	sub.f64 	%fd67, %fd65, %fd66;
	div.rn.f64 	%fd11, %fd67, %fd2;
	{
	.reg .b32 %temp; 
	mov.b64 	{%temp, %r9}, %fd11;
	}
	abs.f64 	%fd12, %fd11;
	{ // callseq 1, 0
	.param .b64 param0;
	st.param.f64 	[param0], %fd12;
	.param .b64 retval0;
	call.uni (retval0), 
	__internal_accurate_pow, 
	(
	param0
	);
	ld.param.f64 	%fd68, [retval0];
	} // callseq 1
	setp.lt.s32 	%p22, %r9, 0;
	neg.f64 	%fd70, %fd68;
	selp.f64 	%fd71, %fd70, %fd68, %p20;
	selp.f64 	%fd291, %fd71, %fd68, %p22;
	setp.neu.f64 	%p23, %fd11, 0d0000000000000000;
	@%p23 bra 	$L__BB0_13;
	setp.eq.s32 	%p24, %r8, 1062207488;
	selp.b32 	%r45, %r9, 0, %p24;
	setp.lt.s32 	%p25, %r29, 0;
	or.b32  	%r46, %r45, 2146435072;
	selp.b32 	%r47, %r46, %r45, %p25;
	mov.b32 	%r48, 0;
	mov.b64 	%fd291, {%r48, %r47};
$L__BB0_13:
	add.f64 	%fd72, %fd11, 0d4000000000000000;
	{
	.reg .b32 %temp; 
	mov.b64 	{%temp, %r49}, %fd72;
	}
	and.b32  	%r50, %r49, 2146435072;
	setp.ne.s32 	%p26, %r50, 2146435072;
	@%p26 bra 	$L__BB0_18;
	setp.num.f64 	%p27, %fd11, %fd11;
	@%p27 bra 	$L__BB0_16;
	mov.f64 	%fd73, 0d4000000000000000;
	add.rn.f64 	%fd291, %fd11, %fd73;
	bra.uni 	$L__BB0_18;
$L__BB0_16:
	setp.neu.f64 	%p28, %fd12, 0d7FF0000000000000;
	@%p28 bra 	$L__BB0_18;
	setp.lt.s32 	%p29, %r9, 0;
	setp.eq.s32 	%p30, %r8, 1062207488;
	setp.lt.s32 	%p31, %r29, 0;
	selp.b32 	%r52, 0, 2146435072, %p31;
	and.b32  	%r53, %r29, 2147483647;
	setp.ne.s32 	%p32, %r53, 1071644672;
	or.b32  	%r54, %r52, -2147483648;
	selp.b32 	%r55, %r54, %r52, %p32;
	selp.b32 	%r56, %r55, %r52, %p30;
	selp.b32 	%r57, %r56, %r52, %p29;
	mov.b32 	%r58, 0;
	mov.b64 	%fd291, {%r58, %r57};
$L__BB0_18:
	setp.eq.f64 	%p33, %fd11, 0d3FF0000000000000;
	selp.f64 	%fd74, 0d3FF0000000000000, %fd291, %p33;
	ld.global.u64 	%rd52, [%rd7];
	add.s64 	%rd54, %rd52, %rd25;
	ld.f64 	%fd75, [%rd54];
	sub.f64 	%fd76, %fd75, %fd74;
	st.f64 	[%rd54], %fd76;
	ld.const.f64 	%fd77, [dc_rho];
	ld.global.u64 	%rd55, [%rd7];
	add.s64 	%rd56, %rd55, %rd25;
	ld.f64 	%fd78, [%rd56];
	mul.f64 	%fd79, %fd77, %fd78;
	st.f64 	[%rd56], %fd79;
$L__BB0_19:
	setp.ne.s64 	%p34, %rd4, 0;
	@%p34 bra 	$L__BB0_21;
	// begin inline asm
	trap;
	// end inline asm
$L__BB0_21:
	add.s64 	%rd8, %rd4, 4;
	barrier.sync 	0;
	mov.u32 	%r59, %tid.y;
	add.s32 	%r60, %r2, %r59;
	mov.u32 	%r61, %tid.z;
	or.b32  	%r62, %r60, %r61;
	setp.ne.s32 	%p35, %r62, 0;
	@%p35 bra 	$L__BB0_24;
	mov.u32 	%r65, %nctaid.x;
	mov.u32 	%r66, %nctaid.y;
	mul.lo.s32 	%r67, %r65, %r66;
	mov.u32 	%r68, %nctaid.z;
	mul.lo.s32 	%r69, %r67, %r68;
	mov.u32 	%r70, %ctaid.y;
	add.s32 	%r71, %r1, %r70;
	mov.u32 	%r72, %ctaid.z;
	neg.s32 	%r73, %r72;
	setp.eq.s32 	%p36, %r71, %r73;
	sub.s32 	%r74, -2147483647, %r69;
	selp.b32 	%r64, %r74, 1, %p36;
	// begin inline asm
	atom.add.release.gpu.u32 %r63,[%rd8],%r64;
	// end inline asm
$L__BB0_23:
	// begin inline asm
	ld.acquire.gpu.u32 %r75,[%rd8];
	// end inline asm
	xor.b32  	%r76, %r75, %r63;
	setp.gt.s32 	%p37, %r76, -1;
	@%p37 bra 	$L__BB0_23;
$L__BB0_24:
	barrier.sync 	0;
	mov.u32 	%r78, %nctaid.x;
	mov.u32 	%r79, %nctaid.y;
	mul.lo.s32 	%r80, %r78, %r79;
	mov.u32 	%r81, %nctaid.z;
	mul.lo.s32 	%r82, %r80, %r81;
	mov.u32 	%r83, %ctaid.y;
	add.s32 	%r84, %r1, %r83;
	mov.u32 	%r85, %ctaid.z;
	neg.s32 	%r86, %r85;
	setp.eq.s32 	%p38, %r84, %r86;
	sub.s32 	%r87, -2147483647, %r82;
	selp.b32 	%r11, %r87, 1, %p38;
	mov.b32 	%r129, 0;
	mov.u32 	%r97, %ctaid.x;
$L__BB0_25:
	ld.param.u64 	%rd665, [_Z6kernelPPdS0_S0_S0__param_2];
	cvta.to.global.u64 	%rd59, %rd665;
	add.s64 	%rd9, %rd59, %rd22;
	@%p3 bra 	$L__BB0_27;
	ld.param.u64 	%rd668, [_Z6kernelPPdS0_S0_S0__param_3];
	ld.global.u64 	%rd61, [%rd9];
	mul.wide.s32 	%rd62, %r5, 8;
	add.s64 	%rd63, %rd61, %rd62;
	ld.f64 	%fd81, [%rd63+8];
	ld.f64 	%fd82, [%rd63+-8];
	add.f64 	%fd83, %fd81, %fd82;
	ld.global.u64 	%rd64, [%rd9+8];
	add.s64 	%rd65, %rd64, %rd62;
	ld.f64 	%fd84, [%rd65];
	ld.global.u64 	%rd66, [%rd9+-8];
	add.s64 	%rd67, %rd66, %rd62;
	ld.f64 	%fd85, [%rd67];
	add.f64 	%fd86, %fd84, %fd85;
	mul.f64 	%fd87, %fd86, 0d3F647AE147AE147C;
	fma.rn.f64 	%fd88, %fd83, 0d3F647AE147AE147C, %fd87;
	cvta.to.global.u64 	%rd68, %rd668;
	add.s64 	%rd70, %rd68, %rd22;
	ld.global.u64 	%rd71, [%rd70];
	add.s64 	%rd72, %rd71, %rd62;
	ld.f64 	%fd89, [%rd72];
	mul.f64 	%fd90, %fd89, 0d3F647AE147AE147C;
	mul.f64 	%fd91, %fd90, 0d3F647AE147AE147C;
	sub.f64 	%fd92, %fd88, %fd91;
	div.rn.f64 	%fd293, %fd92, 0d3F847AE147AE147C;
$L__BB0_27:
	setp.ne.s64 	%p39, %rd4, 0;
	@%p39 bra 	$L__BB0_29;
	// begin inline asm
	trap;
	// end inline asm
$L__BB0_29:
	setp.ne.s32 	%p40, %r62, 0;
	barrier.sync 	0;
	@%p40 bra 	$L__BB0_32;
	// begin inline asm
	atom.add.release.gpu.u32 %r93,[%rd8],%r11;
	// end inline asm
$L__BB0_31:
	// begin inline asm
	ld.acquire.gpu.u32 %r95,[%rd8];
	// end inline asm
	xor.b32  	%r96, %r95, %r93;
	setp.gt.s32 	%p41, %r96, -1;
	@%p41 bra 	$L__BB0_31;
$L__BB0_32:
	barrier.sync 	0;
	@%p3 bra 	$L__BB0_34;
	ld.global.u64 	%rd75, [%rd9];
	mul.wide.s32 	%rd76, %r5, 8;
	add.s64 	%rd77, %rd75, %rd76;
	st.f64 	[%rd77], %fd293;
$L__BB0_34:
	mov.u32 	%r98, %ntid.x;
	mad.lo.s32 	%r100, %r97, %r98, %r2;
	setp.ne.s32 	%p42, %r100, 42;
	@%p42 bra 	$L__BB0_36;
	ld.param.u64 	%rd666, [_Z6kernelPPdS0_S0_S0__param_2];
	cvta.to.global.u64 	%rd78, %rd666;
	ld.global.u64 	%rd79, [%rd78];
	ld.f64 	%fd93, [%rd79+312];
	st.f64 	[%rd79+320], %fd93;
	ld.global.u64 	%rd80, [%rd78+8];
	ld.f64 	%fd94, [%rd80+312];
	st.f64 	[%rd80+320], %fd94;
	ld.global.u64 	%rd81, [%rd78+16];
	ld.f64 	%fd95, [%rd81+312];
	st.f64 	[%rd81+320], %fd95;
	ld.global.u64 	%rd82, [%rd78+24];
	ld.f64 	%fd96, [%rd82+312];
	st.f64 	[%rd82+320], %fd96;
	ld.global.u64 	%rd83, [%rd78+32];
	ld.f64 	%fd97, [%rd83+312];
	st.f64 	[%rd83+320], %fd97;
	ld.global.u64 	%rd84, [%rd78+40];
	ld.f64 	%fd98, [%rd84+312];
	st.f64 	[%rd84+320], %fd98;
	ld.global.u64 	%rd85, [%rd78+48];
	ld.f64 	%fd99, [%rd85+312];
	st.f64 	[%rd85+320], %fd99;
	ld.global.u64 	%rd86, [%rd78+56];
	ld.f64 	%fd100, [%rd86+312];
	st.f64 	[%rd86+320], %fd100;
	ld.global.u64 	%rd87, [%rd78+64];
	ld.f64 	%fd101, [%rd87+312];
	st.f64 	[%rd87+320], %fd101;
	ld.global.u64 	%rd88, [%rd78+72];
	ld.f64 	%fd102, [%rd88+312];
	st.f64 	[%rd88+320], %fd102;
	ld.global.u64 	%rd89, [%rd78+80];
	ld.f64 	%fd103, [%rd89+312];
	st.f64 	[%rd89+320], %fd103;
	ld.global.u64 	%rd90, [%rd78+88];
	ld.f64 	%fd104, [%rd90+312];
	st.f64 	[%rd90+320], %fd104;
	ld.global.u64 	%rd91, [%rd78+96];
	ld.f64 	%fd105, [%rd91+312];
	st.f64 	[%rd91+320], %fd105;
	ld.global.u64 	%rd92, [%rd78+104];
	ld.f64 	%fd106, [%rd92+312];
	st.f64 	[%rd92+320], %fd106;
	ld.global.u64 	%rd93, [%rd78+112];
	ld.f64 	%fd107, [%rd93+312];
	st.f64 	[%rd93+320], %fd107;
	ld.global.u64 	%rd94, [%rd78+120];
	ld.f64 	%fd108, [%rd94+312];
	st.f64 	[%rd94+320], %fd108;
	ld.global.u64 	%rd95, [%rd78+128];
	ld.f64 	%fd109, [%rd95+312];
	st.f64 	[%rd95+320], %fd109;
	ld.global.u64 	%rd96, [%rd78+136];
	ld.f64 	%fd110, [%rd96+312];
	st.f64 	[%rd96+320], %fd110;
	ld.global.u64 	%rd97, [%rd78+144];
	ld.f64 	%fd111, [%rd97+312];
	st.f64 	[%rd97+320], %fd111;
	ld.global.u64 	%rd98, [%rd78+152];
	ld.f64 	%fd112, [%rd98+312];
	st.f64 	[%rd98+320], %fd112;
	ld.global.u64 	%rd99, [%rd78+160];
	ld.f64 	%fd113, [%rd99+312];
	st.f64 	[%rd99+320], %fd113;
	ld.global.u64 	%rd100, [%rd78+168];
	ld.f64 	%fd114, [%rd100+312];
	st.f64 	[%rd100+320], %fd114;
	ld.global.u64 	%rd101, [%rd78+176];
	ld.f64 	%fd115, [%rd101+312];
	st.f64 	[%rd101+320], %fd115;
	ld.global.u64 	%rd102, [%rd78+184];
	ld.f64 	%fd116, [%rd102+312];
	st.f64 	[%rd102+320], %fd116;
	ld.global.u64 	%rd103, [%rd78+192];
	ld.f64 	%fd117, [%rd103+312];
	st.f64 	[%rd103+320], %fd117;
	ld.global.u64 	%rd104, [%rd78+200];
	ld.f64 	%fd118, [%rd104+312];
	st.f64 	[%rd104+320], %fd118;
	ld.global.u64 	%rd105, [%rd78+208];
	ld.f64 	%fd119, [%rd105+312];
	st.f64 	[%rd105+320], %fd119;
	ld.global.u64 	%rd106, [%rd78+216];
	ld.f64 	%fd120, [%rd106+312];
	st.f64 	[%rd106+320], %fd120;
	ld.global.u64 	%rd107, [%rd78+224];
	ld.f64 	%fd121, [%rd107+312];
	st.f64 	[%rd107+320], %fd121;
	ld.global.u64 	%rd108, [%rd78+232];
	ld.f64 	%fd122, [%rd108+312];
	st.f64 	[%rd108+320], %fd122;
	ld.global.u64 	%rd109, [%rd78+240];
	ld.f64 	%fd123, [%rd109+312];
	st.f64 	[%rd109+320], %fd123;
	ld.global.u64 	%rd110, [%rd78+248];
	ld.f64 	%fd124, [%rd110+312];
	st.f64 	[%rd110+320], %fd124;
	ld.global.u64 	%rd111, [%rd78+256];
	ld.f64 	%fd125, [%rd111+312];
	st.f64 	[%rd111+320], %fd125;
	ld.global.u64 	%rd112, [%rd78+264];
	ld.f64 	%fd126, [%rd112+312];
	st.f64 	[%rd112+320], %fd126;
	ld.global.u64 	%rd113, [%rd78+272];
	ld.f64 	%fd127, [%rd113+312];
	st.f64 	[%rd113+320], %fd127;
	ld.global.u64 	%rd114, [%rd78+280];
	ld.f64 	%fd128, [%rd114+312];
	st.f64 	[%rd114+320], %fd128;
	ld.global.u64 	%rd115, [%rd78+288];
	ld.f64 	%fd129, [%rd115+312];
	st.f64 	[%rd115+320], %fd129;
	ld.global.u64 	%rd116, [%rd78+296];
	ld.f64 	%fd130, [%rd116+312];
	st.f64 	[%rd116+320], %fd130;
	ld.global.u64 	%rd117, [%rd78+304];
	ld.f64 	%fd131, [%rd117+312];
	st.f64 	[%rd117+320], %fd131;
	ld.global.u64 	%rd118, [%rd78+312];
	ld.f64 	%fd132, [%rd118+312];
	st.f64 	[%rd118+320], %fd132;
	ld.global.u64 	%rd119, [%rd78+320];
	ld.f64 	%fd133, [%rd119+312];
	st.f64 	[%rd119+320], %fd133;
	ld.global.u64 	%rd120, [%rd78+8];
	ld.f64 	%fd134, [%rd120];
	ld.global.u64 	%rd121, [%rd78];
	st.f64 	[%rd121], %fd134;
	ld.global.u64 	%rd122, [%rd78+8];
	ld.f64 	%fd135, [%rd122+8];
	ld.global.u64 	%rd123, [%rd78];
	st.f64 	[%rd123+8], %fd135;
	ld.global.u64 	%rd124, [%rd78+8];
	ld.f64 	%fd136, [%rd124+16];
	ld.global.u64 	%rd125, [%rd78];
	st.f64 	[%rd125+16], %fd136;
	ld.global.u64 	%rd126, [%rd78+8];
	ld.f64 	%fd137, [%rd126+24];
	ld.global.u64 	%rd127, [%rd78];
	st.f64 	[%rd127+24], %fd137;
	ld.global.u64 	%rd128, [%rd78+8];
	ld.f64 	%fd138, [%rd128+32];
	ld.global.u64 	%rd129, [%rd78];
	st.f64 	[%rd129+32], %fd138;
	ld.global.u64 	%rd130, [%rd78+8];
	ld.f64 	%fd139, [%rd130+40];
	ld.global.u64 	%rd131, [%rd78];
	st.f64 	[%rd131+40], %fd139;
	ld.global.u64 	%rd132, [%rd78+8];
	ld.f64 	%fd140, [%rd132+48];
	ld.global.u64 	%rd133, [%rd78];
	st.f64 	[%rd133+48], %fd140;
	ld.global.u64 	%rd134, [%rd78+8];
	ld.f64 	%fd141, [%rd134+56];
	ld.global.u64 	%rd135, [%rd78];
	st.f64 	[%rd135+56], %fd141;
	ld.global.u64 	%rd136, [%rd78+8];
	ld.f64 	%fd142, [%rd136+64];
	ld.global.u64 	%rd137, [%rd78];
	st.f64 	[%rd137+64], %fd142;
	ld.global.u64 	%rd138, [%rd78+8];
	ld.f64 	%fd143, [%rd138+72];
	ld.global.u64 	%rd139, [%rd78];
	st.f64 	[%rd139+72], %fd143;
	ld.global.u64 	%rd140, [%rd78+8];
	ld.f64 	%fd144, [%rd140+80];
	ld.global.u64 	%rd141, [%rd78];
	st.f64 	[%rd141+80], %fd144;
	ld.global.u64 	%rd142, [%rd78+8];
	ld.f64 	%fd145, [%rd142+88];
	ld.global.u64 	%rd143, [%rd78];
	st.f64 	[%rd143+88], %fd145;
	ld.global.u64 	%rd144, [%rd78+8];
	ld.f64 	%fd146, [%rd144+96];
	ld.global.u64 	%rd145, [%rd78];
	st.f64 	[%rd145+96], %fd146;
	ld.global.u64 	%rd146, [%rd78+8];
	ld.f64 	%fd147, [%rd146+104];
	ld.global.u64 	%rd147, [%rd78];
	st.f64 	[%rd147+104], %fd147;
	ld.global.u64 	%rd148, [%rd78+8];
	ld.f64 	%fd148, [%rd148+112];
	ld.global.u64 	%rd149, [%rd78];
	st.f64 	[%rd149+112], %fd148;
	ld.global.u64 	%rd150, [%rd78+8];
	ld.f64 	%fd149, [%rd150+120];
	ld.global.u64 	%rd151, [%rd78];
	st.f64 	[%rd151+120], %fd149;
	ld.global.u64 	%rd152, [%rd78+8];
	ld.f64 	%fd150, [%rd152+128];
	ld.global.u64 	%rd153, [%rd78];
	st.f64 	[%rd153+128], %fd150;
	ld.global.u64 	%rd154, [%rd78+8];
	ld.f64 	%fd151, [%rd154+136];
	ld.global.u64 	%rd155, [%rd78];
	st.f64 	[%rd155+136], %fd151;
	ld.global.u64 	%rd156, [%rd78+8];
	ld.f64 	%fd152, [%rd156+144];
	ld.global.u64 	%rd157, [%rd78];
	st.f64 	[%rd157+144], %fd152;
	ld.global.u64 	%rd158, [%rd78+8];
	ld.f64 	%fd153, [%rd158+152];
	ld.global.u64 	%rd159, [%rd78];
	st.f64 	[%rd159+152], %fd153;
	ld.global.u64 	%rd160, [%rd78+8];
	ld.f64 	%fd154, [%rd160+160];
	ld.global.u64 	%rd161, [%rd78];
	st.f64 	[%rd161+160], %fd154;
	ld.global.u64 	%rd162, [%rd78+8];
	ld.f64 	%fd155, [%rd162+168];
	ld.global.u64 	%rd163, [%rd78];
	st.f64 	[%rd163+168], %fd155;
	ld.global.u64 	%rd164, [%rd78+8];
	ld.f64 	%fd156, [%rd164+176];
	ld.global.u64 	%rd165, [%rd78];
	st.f64 	[%rd165+176], %fd156;
	ld.global.u64 	%rd166, [%rd78+8];
	ld.f64 	%fd157, [%rd166+184];
	ld.global.u64 	%rd167, [%rd78];
	st.f64 	[%rd167+184], %fd157;
	ld.global.u64 	%rd168, [%rd78+8];
	ld.f64 	%fd158, [%rd168+192];
	ld.global.u64 	%rd169, [%rd78];
	st.f64 	[%rd169+192], %fd158;
	ld.global.u64 	%rd170, [%rd78+8];
	ld.f64 	%fd159, [%rd170+200];
	ld.global.u64 	%rd171, [%rd78];
	st.f64 	[%rd171+200], %fd159;
	ld.global.u64 	%rd172, [%rd78+8];
	ld.f64 	%fd160, [%rd172+208];
	ld.global.u64 	%rd173, [%rd78];
	st.f64 	[%rd173+208], %fd160;
	ld.global.u64 	%rd174, [%rd78+8];
	ld.f64 	%fd161, [%rd174+216];
	ld.global.u64 	%rd175, [%rd78];
	st.f64 	[%rd175+216], %fd161;
	ld.global.u64 	%rd176, [%rd78+8];
	ld.f64 	%fd162, [%rd176+224];
	ld.global.u64 	%rd177, [%rd78];
	st.f64 	[%rd177+224], %fd162;
	ld.global.u64 	%rd178, [%rd78+8];
	ld.f64 	%fd163, [%rd178+232];
	ld.global.u64 	%rd179, [%rd78];
	st.f64 	[%rd179+232], %fd163;
	ld.global.u64 	%rd180, [%rd78+8];
	ld.f64 	%fd164, [%rd180+240];
	ld.global.u64 	%rd181, [%rd78];
	st.f64 	[%rd181+240], %fd164;
	ld.global.u64 	%rd182, [%rd78+8];
	ld.f64 	%fd165, [%rd182+248];
	ld.global.u64 	%rd183, [%rd78];
	st.f64 	[%rd183+248], %fd165;
	ld.global.u64 	%rd184, [%rd78+8];
	ld.f64 	%fd166, [%rd184+256];
	ld.global.u64 	%rd185, [%rd78];
	st.f64 	[%rd185+256], %fd166;
	ld.global.u64 	%rd186, [%rd78+8];
	ld.f64 	%fd167, [%rd186+264];
	ld.global.u64 	%rd187, [%rd78];
	st.f64 	[%rd187+264], %fd167;
	ld.global.u64 	%rd188, [%rd78+8];
	ld.f64 	%fd168, [%rd188+272];
	ld.global.u64 	%rd189, [%rd78];
	st.f64 	[%rd189+272], %fd168;
	ld.global.u64 	%rd190, [%rd78+8];
	ld.f64 	%fd169, [%rd190+280];
	ld.global.u64 	%rd191, [%rd78];
	st.f64 	[%rd191+280], %fd169;
	ld.global.u64 	%rd192, [%rd78+8];
	ld.f64 	%fd170, [%rd192+288];
	ld.global.u64 	%rd193, [%rd78];
	st.f64 	[%rd193+288], %fd170;
	ld.global.u64 	%rd194, [%rd78+8];
	ld.f64 	%fd171, [%rd194+296];
	ld.global.u64 	%rd195, [%rd78];
	st.f64 	[%rd195+296], %fd171;
	ld.global.u64 	%rd196, [%rd78+8];
	ld.f64 	%fd172, [%rd196+304];
	ld.global.u64 	%rd197, [%rd78];
	st.f64 	[%rd197+304], %fd172;
	ld.global.u64 	%rd198, [%rd78+8];
	ld.f64 	%fd173, [%rd198+312];
	ld.global.u64 	%rd199, [%rd78];
	st.f64 	[%rd199+312], %fd173;
	ld.global.u64 	%rd200, [%rd78+8];
	ld.f64 	%fd174, [%rd200+320];
	ld.global.u64 	%rd201, [%rd78];
	st.f64 	[%rd201+320], %fd174;
	ld.global.u64 	%rd202, [%rd78];
	ld.f64 	%fd175, [%rd202+8];
	st.f64 	[%rd202], %fd175;
	ld.global.u64 	%rd203, [%rd78+8];
	ld.f64 	%fd176, [%rd203+8];
	st.f64 	[%rd203], %fd176;
	ld.global.u64 	%rd204, [%rd78+16];
	ld.f64 	%fd177, [%rd204+8];
	st.f64 	[%rd204], %fd177;
	ld.global.u64 	%rd205, [%rd78+24];
	ld.f64 	%fd178, [%rd205+8];
	st.f64 	[%rd205], %fd178;
	ld.global.u64 	%rd206, [%rd78+32];
	ld.f64 	%fd179, [%rd206+8];
	st.f64 	[%rd206], %fd179;
	ld.global.u64 	%rd207, [%rd78+40];
	ld.f64 	%fd180, [%rd207+8];
	st.f64 	[%rd207], %fd180;
	ld.global.u64 	%rd208, [%rd78+48];
	ld.f64 	%fd181, [%rd208+8];
	st.f64 	[%rd208], %fd181;
	ld.global.u64 	%rd209, [%rd78+56];
	ld.f64 	%fd182, [%rd209+8];
	st.f64 	[%rd209], %fd182;
	ld.global.u64 	%rd210, [%rd78+64];
	ld.f64 	%fd183, [%rd210+8];
	st.f64 	[%rd210], %fd183;
	ld.global.u64 	%rd211, [%rd78+72];
	ld.f64 	%fd184, [%rd211+8];
	st.f64 	[%rd211], %fd184;
	ld.global.u64 	%rd212, [%rd78+80];
	ld.f64 	%fd185, [%rd212+8];
	st.f64 	[%rd212], %fd185;
	ld.global.u64 	%rd213, [%rd78+88];
	ld.f64 	%fd186, [%rd213+8];
	st.f64 	[%rd213], %fd186;
	ld.global.u64 	%rd214, [%rd78+96];
	ld.f64 	%fd187, [%rd214+8];
	st.f64 	[%rd214], %fd187;
	ld.global.u64 	%rd215, [%rd78+104];
	ld.f64 	%fd188, [%rd215+8];
	st.f64 	[%rd215], %fd188;
	ld.global.u64 	%rd216, [%rd78+112];
	ld.f64 	%fd189, [%rd216+8];
	st.f64 	[%rd216], %fd189;
	ld.global.u64 	%rd217, [%rd78+120];
	ld.f64 	%fd190, [%rd217+8];
	st.f64 	[%rd217], %fd190;
	ld.global.u64 	%rd218, [%rd78+128];
	ld.f64 	%fd191, [%rd218+8];
	st.f64 	[%rd218], %fd191;
	ld.global.u64 	%rd219, [%rd78+136];
	ld.f64 	%fd192, [%rd219+8];
	st.f64 	[%rd219], %fd192;
	ld.global.u64 	%rd220, [%rd78+144];
	ld.f64 	%fd193, [%rd220+8];
	st.f64 	[%rd220], %fd193;
	ld.global.u64 	%rd221, [%rd78+152];
	ld.f64 	%fd194, [%rd221+8];
	st.f64 	[%rd221], %fd194;
	ld.global.u64 	%rd222, [%rd78+160];
	ld.f64 	%fd195, [%rd222+8];
	st.f64 	[%rd222], %fd195;
	ld.global.u64 	%rd223, [%rd78+168];
	ld.f64 	%fd196, [%rd223+8];
	st.f64 	[%rd223], %fd196;
	ld.global.u64 	%rd224, [%rd78+176];
	ld.f64 	%fd197, [%rd224+8];
	st.f64 	[%rd224], %fd197;
	ld.global.u64 	%rd225, [%rd78+184];
	ld.f64 	%fd198, [%rd225+8];
	st.f64 	[%rd225], %fd198;
	ld.global.u64 	%rd226, [%rd78+192];
	ld.f64 	%fd199, [%rd226+8];
	st.f64 	[%rd226], %fd199;
	ld.global.u64 	%rd227, [%rd78+200];
	ld.f64 	%fd200, [%rd227+8];
	st.f64 	[%rd227], %fd200;
	ld.global.u64 	%rd228, [%rd78+208];
	ld.f64 	%fd201, [%rd228+8];
	st.f64 	[%rd228], %fd201;
	ld.global.u64 	%rd229, [%rd78+216];
	ld.f64 	%fd202, [%rd229+8];
	st.f64 	[%rd229], %fd202;
	ld.global.u64 	%rd230, [%rd78+224];
	ld.f64 	%fd203, [%rd230+8];
	st.f64 	[%rd230], %fd203;
	ld.global.u64 	%rd231, [%rd78+232];
	ld.f64 	%fd204, [%rd231+8];
	st.f64 	[%rd231], %fd204;
	ld.global.u64 	%rd232, [%rd78+240];
	ld.f64 	%fd205, [%rd232+8];
	st.f64 	[%rd232], %fd205;
	ld.global.u64 	%rd233, [%rd78+248];
	ld.f64 	%fd206, [%rd233+8];
	st.f64 	[%rd233], %fd206;
	ld.global.u64 	%rd234, [%rd78+256];
	ld.f64 	%fd207, [%rd234+8];
	st.f64 	[%rd234], %fd207;
	ld.global.u64 	%rd235, [%rd78+264];
	ld.f64 	%fd208, [%rd235+8];
	st.f64 	[%rd235], %fd208;
	ld.global.u64 	%rd236, [%rd78+272];
	ld.f64 	%fd209, [%rd236+8];
	st.f64 	[%rd236], %fd209;
	ld.global.u64 	%rd237, [%rd78+280];
	ld.f64 	%fd210, [%rd237+8];
	st.f64 	[%rd237], %fd210;
	ld.global.u64 	%rd238, [%rd78+288];
	ld.f64 	%fd211, [%rd238+8];
	st.f64 	[%rd238], %fd211;
	ld.global.u64 	%rd239, [%rd78+296];
	ld.f64 	%fd212, [%rd239+8];
	st.f64 	[%rd239], %fd212;
	ld.global.u64 	%rd240, [%rd78+304];
	ld.f64 	%fd213, [%rd240+8];
	st.f64 	[%rd240], %fd213;
	ld.global.u64 	%rd241, [%rd78+312];
	ld.f64 	%fd214, [%rd241+8];
	st.f64 	[%rd241], %fd214;
	ld.global.u64 	%rd242, [%rd78+320];
	ld.f64 	%fd215, [%rd242+8];
	st.f64 	[%rd242], %fd215;
	ld.global.u64 	%rd243, [%rd78+320];
	mov.b64 	%rd244, 0;
	st.u64 	[%rd243], %rd244;
	ld.global.u64 	%rd245, [%rd78+320];
	st.u64 	[%rd245+8], %rd244;
	ld.global.u64 	%rd246, [%rd78+320];
	st.u64 	[%rd246+16], %rd244;
	ld.global.u64 	%rd247, [%rd78+320];
	st.u64 	[%rd247+24], %rd244;
	ld.global.u64 	%rd248, [%rd78+320];
	st.u64 	[%rd248+32], %rd244;
	ld.global.u64 	%rd249, [%rd78+320];
	st.u64 	[%rd249+40], %rd244;
	ld.global.u64 	%rd250, [%rd78+320];
	st.u64 	[%rd250+48], %rd244;
	ld.global.u64 	%rd251, [%rd78+320];
	st.u64 	[%rd251+56], %rd244;
	ld.global.u64 	%rd252, [%rd78+320];
	st.u64 	[%rd252+64], %rd244;
	ld.global.u64 	%rd253, [%rd78+320];
	st.u64 	[%rd253+72], %rd244;
	ld.global.u64 	%rd254, [%rd78+320];
	st.u64 	[%rd254+80], %rd244;
	ld.global.u64 	%rd255, [%rd78+320];
	st.u64 	[%rd255+88], %rd244;
	ld.global.u64 	%rd256, [%rd78+320];
	st.u64 	[%rd256+96], %rd244;
	ld.global.u64 	%rd257, [%rd78+320];
	st.u64 	[%rd257+104], %rd244;
	ld.global.u64 	%rd258, [%rd78+320];
	st.u64 	[%rd258+112], %rd244;
	ld.global.u64 	%rd259, [%rd78+320];
	st.u64 	[%rd259+120], %rd244;
	ld.global.u64 	%rd260, [%rd78+320];
	st.u64 	[%rd260+128], %rd244;
	ld.global.u64 	%rd261, [%rd78+320];
	st.u64 	[%rd261+136], %rd244;
	ld.global.u64 	%rd262, [%rd78+320];
	st.u64 	[%rd262+144], %rd244;
	ld.global.u64 	%rd263, [%rd78+320];
	st.u64 	[%rd263+152], %rd244;
	ld.global.u64 	%rd264, [%rd78+320];
	st.u64 	[%rd264+160], %rd244;
	ld.global.u64 	%rd265, [%rd78+320];
	st.u64 	[%rd265+168], %rd244;
	ld.global.u64 	%rd266, [%rd78+320];
	st.u64 	[%rd266+176], %rd244;
	ld.global.u64 	%rd267, [%rd78+320];
	st.u64 	[%rd267+184], %rd244;
	ld.global.u64 	%rd268, [%rd78+320];
	st.u64 	[%rd268+192], %rd244;
	ld.global.u64 	%rd269, [%rd78+320];
	st.u64 	[%rd269+200], %rd244;
	ld.global.u64 	%rd270, [%rd78+320];
	st.u64 	[%rd270+208], %rd244;
	ld.global.u64 	%rd271, [%rd78+320];
	st.u64 	[%rd271+216], %rd244;
	ld.global.u64 	%rd272, [%rd78+320];
	st.u64 	[%rd272+224], %rd244;
	ld.global.u64 	%rd273, [%rd78+320];
	st.u64 	[%rd273+232], %rd244;
	ld.global.u64 	%rd274, [%rd78+320];
	st.u64 	[%rd274+240], %rd244;
	ld.global.u64 	%rd275, [%rd78+320];
	st.u64 	[%rd275+248], %rd244;
	ld.global.u64 	%rd276, [%rd78+320];
	st.u64 	[%rd276+256], %rd244;
	ld.global.u64 	%rd277, [%rd78+320];
	st.u64 	[%rd277+264], %rd244;
	ld.global.u64 	%rd278, [%rd78+320];
	st.u64 	[%rd278+272], %rd244;
	ld.global.u64 	%rd279, [%rd78+320];
	st.u64 	[%rd279+280], %rd244;
	ld.global.u64 	%rd280, [%rd78+320];
	st.u64 	[%rd280+288], %rd244;
	ld.global.u64 	%rd281, [%rd78+320];
	st.u64 	[%rd281+296], %rd244;
	ld.global.u64 	%rd282, [%rd78+320];
	st.u64 	[%rd282+304], %rd244;
	ld.global.u64 	%rd283, [%rd78+320];
	st.u64 	[%rd283+312], %rd244;
	ld.global.u64 	%rd284, [%rd78+320];
	st.u64 	[%rd284+320], %rd244;
$L__BB0_36:
	setp.ne.s64 	%p43, %rd4, 0;
	@%p43 bra 	$L__BB0_38;
	// begin inline asm
	trap;
	// end inline asm
$L__BB0_38:
	mov.u32 	%r101, %tid.x;
	add.s32 	%r103, %r101, %r59;
	or.b32  	%r14, %r103, %r61;
	setp.ne.s32 	%p44, %r14, 0;
	barrier.sync 	0;
	@%p44 bra 	$L__BB0_41;
	// begin inline asm
	atom.add.release.gpu.u32 %r105,[%rd8],%r11;
	// end inline asm
$L__BB0_40:
	// begin inline asm
	ld.acquire.gpu.u32 %r107,[%rd8];
	// end inline asm
	xor.b32  	%r108, %r107, %r105;
	setp.gt.s32 	%p45, %r108, -1;
	@%p45 bra 	$L__BB0_40;
$L__BB0_41:
	barrier.sync 	0;
	add.s32 	%r129, %r129, 1;
	setp.ne.s32 	%p46, %r129, 50;
	@%p46 bra 	$L__BB0_25;
	ld.param.u64 	%rd667, [_Z6kernelPPdS0_S0_S0__param_2];
	ld.param.u64 	%rd661, [_Z6kernelPPdS0_S0_S0__param_0];
	cvta.to.global.u64 	%rd287, %rd667;
	add.s64 	%rd12, %rd287, %rd22;
	cvta.to.global.u64 	%rd13, %rd661;
	@%p3 bra 	$L__BB0_44;
	mul.wide.s32 	%rd289, %r4, 8;
	add.s64 	%rd290, %rd13, %rd289;
	ld.global.u64 	%rd291, [%rd290];
	mul.wide.s32 	%rd292, %r5, 8;
	add.s64 	%rd293, %rd291, %rd292;
	ld.f64 	%fd217, [%rd293];
	ld.const.f64 	%fd218, [dc_dt];
	mul.f64 	%fd219, %fd217, %fd218;
	ld.const.f64 	%fd220, [dc_dx];
	div.rn.f64 	%fd221, %fd219, %fd220;
	ld.f64 	%fd222, [%rd293+-8];
	sub.f64 	%fd223, %fd217, %fd222;
	mul.f64 	%fd224, %fd221, %fd223;
	sub.f64 	%fd225, %fd217, %fd224;
	ld.const.f64 	%fd226, [dc_dy];
	div.rn.f64 	%fd227, %fd219, %fd226;
	ld.global.u64 	%rd294, [%rd290+-8];
	add.s64 	%rd295, %rd294, %rd292;
	ld.f64 	%fd228, [%rd295];
	sub.f64 	%fd229, %fd217, %fd228;
	mul.f64 	%fd230, %fd227, %fd229;
	sub.f64 	%fd231, %fd225, %fd230;
	ld.const.f64 	%fd232, [dc_rho];
	add.f64 	%fd233, %fd232, %fd232;
	mul.f64 	%fd234, %fd233, %fd220;
	div.rn.f64 	%fd235, %fd218, %fd234;
	ld.global.u64 	%rd296, [%rd12];
	add.s64 	%rd297, %rd296, %rd292;
	ld.f64 	%fd236, [%rd297+8];
	ld.f64 	%fd237, [%rd297+-8];
	sub.f64 	%fd238, %fd236, %fd237;
	mul.f64 	%fd239, %fd235, %fd238;
	sub.f64 	%fd240, %fd231, %fd239;
	ld.const.f64 	%fd241, [dc_nu];
	mul.f64 	%fd242, %fd241, %fd218;
	div.rn.f64 	%fd243, %fd242, 0d3F647AE147AE147C;
	ld.f64 	%fd244, [%rd293+8];
	add.f64 	%fd245, %fd217, %fd217;
	sub.f64 	%fd246, %fd244, %fd245;
	add.f64 	%fd247, %fd246, %fd222;
	fma.rn.f64 	%fd248, %fd243, %fd247, %fd240;
	ld.global.u64 	%rd298, [%rd290+8];
	add.s64 	%rd299, %rd298, %rd292;
	ld.f64 	%fd249, [%rd299];
	sub.f64 	%fd250, %fd249, %fd245;
	add.f64 	%fd251, %fd250, %fd228;
	fma.rn.f64 	%fd294, %fd243, %fd251, %fd248;
$L__BB0_44:
	setp.ne.s64 	%p47, %rd4, 0;
	@%p47 bra 	$L__BB0_46;
	// begin inline asm
	trap;
	// end inline asm
$L__BB0_46:
	setp.ne.s32 	%p48, %r14, 0;
	barrier.sync 	0;
	@%p48 bra 	$L__BB0_49;
	// begin inline asm
	atom.add.release.gpu.u32 %r109,[%rd8],%r11;
	// end inline asm
$L__BB0_48:
	// begin inline asm
	ld.acquire.gpu.u32 %r111,[%rd8];
	// end inline asm
	xor.b32  	%r112, %r111, %r109;
	setp.gt.s32 	%p49, %r112, -1;
	@%p49 bra 	$L__BB0_48;
$L__BB0_49:
	barrier.sync 	0;
	@%p3 bra 	$L__BB0_51;
	mul.wide.s32 	%rd302, %r4, 8;
	add.s64 	%rd303, %rd13, %rd302;
	ld.global.u64 	%rd304, [%rd303];
	mul.wide.s32 	%rd305, %r5, 8;
	add.s64 	%rd306, %rd304, %rd305;
	st.f64 	[%rd306], %fd294;
$L__BB0_51:
	setp.ne.s64 	%p50, %rd4, 0;
	@%p50 bra 	$L__BB0_53;
	// begin inline asm
	trap;
	// end inline asm
$L__BB0_53:
	setp.ne.s32 	%p51, %r14, 0;
	barrier.sync 	0;
	@%p51 bra 	$L__BB0_56;
	// begin inline asm
	atom.add.release.gpu.u32 %r113,[%rd8],%r11;
	// end inline asm
$L__BB0_55:
	// begin inline asm
	ld.acquire.gpu.u32 %r115,[%rd8];
	// end inline asm
	xor.b32  	%r116, %r115, %r113;
	setp.gt.s32 	%p52, %r116, -1;
	@%p52 bra 	$L__BB0_55;
$L__BB0_56:
	ld.param.u64 	%rd663, [_Z6kernelPPdS0_S0_S0__param_1];
	cvta.to.global.u64 	%rd309, %rd663;
	mul.wide.s32 	%rd310, %r4, 8;
	add.s64 	%rd14, %rd309, %rd310;
	barrier.sync 	0;
	@%p3 bra 	$L__BB0_58;
	ld.global.u64 	%rd311, [%rd14];
	mul.wide.s32 	%rd312, %r5, 8;
	add.s64 	%rd313, %rd311, %rd312;
	ld.f64 	%fd253, [%rd313];
	ld.const.f64 	%fd254, [dc_dt];
	mul.f64 	%fd255, %fd253, %fd254;
	ld.const.f64 	%fd256, [dc_dx];
	div.rn.f64 	%fd257, %fd255, %fd256;
	ld.f64 	%fd258, [%rd313+-8];
	sub.f64 	%fd259, %fd253, %fd258;
	mul.f64 	%fd260, %fd257, %fd259;
	sub.f64 	%fd261, %fd253, %fd260;
	ld.const.f64 	%fd262, [dc_dy];
	div.rn.f64 	%fd263, %fd255, %fd262;
	ld.global.u64 	%rd314, [%rd14+-8];
	add.s64 	%rd315, %rd314, %rd312;
	ld.f64 	%fd264, [%rd315];
	sub.f64 	%fd265, %fd253, %fd264;
	mul.f64 	%fd266, %fd263, %fd265;
	sub.f64 	%fd267, %fd261, %fd266;
	ld.const.f64 	%fd268, [dc_rho];
	add.f64 	%fd269, %fd268, %fd268;
	mul.f64 	%fd270, %fd269, %fd262;
	div.rn.f64 	%fd271, %fd254, %fd270;
	ld.global.u64 	%rd316, [%rd12+8];
	add.s64 	%rd317, %rd316, %rd312;
	ld.f64 	%fd272, [%rd317];
	ld.global.u64 	%rd318, [%rd12+-8];
	add.s64 	%rd319, %rd318, %rd312;
	ld.f64 	%fd273, [%rd319];
	sub.f64 	%fd274, %fd272, %fd273;
	mul.f64 	%fd275, %fd271, %fd274;
	sub.f64 	%fd276, %fd267, %fd275;
	ld.const.f64 	%fd277, [dc_nu];
	mul.f64 	%fd278, %fd277, %fd254;
	div.rn.f64 	%fd279, %fd278, 0d3F647AE147AE147C;
	ld.f64 	%fd280, [%rd313+8];
	add.f64 	%fd281, %fd253, %fd253;
	sub.f64 	%fd282, %fd280, %fd281;
	add.f64 	%fd283, %fd282, %fd258;
	fma.rn.f64 	%fd284, %fd279, %fd283, %fd276;
	ld.global.u64 	%rd320, [%rd14+8];
	add.s64 	%rd321, %rd320, %rd312;
	ld.f64 	%fd285, [%rd321];
	sub.f64 	%fd286, %fd285, %fd281;
	add.f64 	%fd287, %fd286, %fd264;
	fma.rn.f64 	%fd295, %fd279, %fd287, %fd284;
$L__BB0_58:
	setp.ne.s64 	%p53, %rd4, 0;
	@%p53 bra 	$L__BB0_60;
	// begin inline asm
	trap;
	// end inline asm
$L__BB0_60:
	setp.ne.s32 	%p54, %r14, 0;
	barrier.sync 	0;
	@%p54 bra 	$L__BB0_63;
	// begin inline asm
	atom.add.release.gpu.u32 %r117,[%rd8],%r11;
	// end inline asm
$L__BB0_62:
	// begin inline asm
	ld.acquire.gpu.u32 %r119,[%rd8];
	// end inline asm
	xor.b32  	%r120, %r119, %r117;
	setp.gt.s32 	%p55, %r120, -1;
	@%p55 bra 	$L__BB0_62;
$L__BB0_63:
	barrier.sync 	0;
	@%p3 bra 	$L__BB0_65;
	ld.global.u64 	%rd324, [%rd14];
	mul.wide.s32 	%rd325, %r5, 8;
	add.s64 	%rd326, %rd324, %rd325;
	st.f64 	[%rd326], %fd295;
$L__BB0_65:
	setp.ne.s64 	%p56, %rd4, 0;
	@%p56 bra 	$L__BB0_67;
	// begin inline asm
	trap;
	// end inline asm
$L__BB0_67:
	setp.ne.s32 	%p57, %r14, 0;
	barrier.sync 	0;
	@%p57 bra 	$L__BB0_70;
	// begin inline asm
	atom.add.release.gpu.u32 %r121,[%rd8],%r11;
	// end inline asm
$L__BB0_69:
	// begin inline asm
	ld.acquire.gpu.u32 %r123,[%rd8];
	// end inline asm
	xor.b32  	%r124, %r123, %r121;
	setp.gt.s32 	%p58, %r124, -1;
	@%p58 bra 	$L__BB0_69;
$L__BB0_70:
	mov.u32 	%r125, %ctaid.x;
	mov.u32 	%r126, %ntid.x;
	mov.u32 	%r127, %tid.x;
	mad.lo.s32 	%r128, %r125, %r126, %r127;
	setp.ne.s32 	%p59, %r128, 42;
	barrier.sync 	0;
	@%p59 bra 	$L__BB0_72;
	ld.param.u64 	%rd664, [_Z6kernelPPdS0_S0_S0__param_1];
	ld.param.u64 	%rd662, [_Z6kernelPPdS0_S0_S0__param_0];
	cvta.to.global.u64 	%rd329, %rd662;
	ld.global.u64 	%rd330, [%rd329];
	mov.b64 	%rd331, 0;
	st.u64 	[%rd330], %rd331;
	ld.global.u64 	%rd332, [%rd329];
	st.u64 	[%rd332+8], %rd331;
	ld.global.u64 	%rd333, [%rd329];
	st.u64 	[%rd333+16], %rd331;
	ld.global.u64 	%rd334, [%rd329];
	st.u64 	[%rd334+24], %rd331;
	ld.global.u64 	%rd335, [%rd329];
	st.u64 	[%rd335+32], %rd331;
	ld.global.u64 	%rd336, [%rd329];
	st.u64 	[%rd336+40], %rd331;
	ld.global.u64 	%rd337, [%rd329];
	st.u64 	[%rd337+48], %rd331;
	ld.global.u64 	%rd338, [%rd329];
	st.u64 	[%rd338+56], %rd331;
	ld.global.u64 	%rd339, [%rd329];
	st.u64 	[%rd339+64], %rd331;
	ld.global.u64 	%rd340, [%rd329];
	st.u64 	[%rd340+72], %rd331;
	ld.global.u64 	%rd341, [%rd329];
	st.u64 	[%rd341+80], %rd331;
	ld.global.u64 	%rd342, [%rd329];
	st.u64 	[%rd342+88], %rd331;
	ld.global.u64 	%rd343, [%rd329];
	st.u64 	[%rd343+96], %rd331;
	ld.global.u64 	%rd344, [%rd329];
	st.u64 	[%rd344+104], %rd331;
	ld.global.u64 	%rd345, [%rd329];
	st.u64 	[%rd345+112], %rd331;
	ld.global.u64 	%rd346, [%rd329];
	st.u64 	[%rd346+120], %rd331;
	ld.global.u64 	%rd347, [%rd329];
	st.u64 	[%rd347+128], %rd331;
	ld.global.u64 	%rd348, [%rd329];
	st.u64 	[%rd348+136], %rd331;
	ld.global.u64 	%rd349, [%rd329];
	st.u64 	[%rd349+144], %rd331;
	ld.global.u64 	%rd350, [%rd329];
	st.u64 	[%rd350+152], %rd331;
	ld.global.u64 	%rd351, [%rd329];
	st.u64 	[%rd351+160], %rd331;
	ld.global.u64 	%rd352, [%rd329];
	st.u64 	[%rd352+168], %rd331;
	ld.global.u64 	%rd353, [%rd329];
	st.u64 	[%rd353+176], %rd331;
	ld.global.u64 	%rd354, [%rd329];
	st.u64 	[%rd354+184], %rd331;
	ld.global.u64 	%rd355, [%rd329];
	st.u64 	[%rd355+192], %rd331;
	ld.global.u64 	%rd356, [%rd329];
	st.u64 	[%rd356+200], %rd331;
	ld.global.u64 	%rd357, [%rd329];
	st.u64 	[%rd357+208], %rd331;
	ld.global.u64 	%rd358, [%rd329];
	st.u64 	[%rd358+216], %rd331;
	ld.global.u64 	%rd359, [%rd329];
	st.u64 	[%rd359+224], %rd331;
	ld.global.u64 	%rd360, [%rd329];
	st.u64 	[%rd360+232], %rd331;
	ld.global.u64 	%rd361, [%rd329];
	st.u64 	[%rd361+240], %rd331;
	ld.global.u64 	%rd362, [%rd329];
	st.u64 	[%rd362+248], %rd331;
	ld.global.u64 	%rd363, [%rd329];
	st.u64 	[%rd363+256], %rd331;
	ld.global.u64 	%rd364, [%rd329];
	st.u64 	[%rd364+264], %rd331;
	ld.global.u64 	%rd365, [%rd329];
	st.u64 	[%rd365+272], %rd331;
	ld.global.u64 	%rd366, [%rd329];
	st.u64 	[%rd366+280], %rd331;
	ld.global.u64 	%rd367, [%rd329];
	st.u64 	[%rd367+288], %rd331;
	ld.global.u64 	%rd368, [%rd329];
	st.u64 	[%rd368+296], %rd331;
	ld.global.u64 	%rd369, [%rd329];
	st.u64 	[%rd369+304], %rd331;
	ld.global.u64 	%rd370, [%rd329];
	st.u64 	[%rd370+312], %rd331;
	ld.global.u64 	%rd371, [%rd329];
	st.u64 	[%rd371+320], %rd331;
	ld.global.u64 	%rd372, [%rd329];
	st.u64 	[%rd372], %rd331;
	ld.global.u64 	%rd373, [%rd329+8];
	st.u64 	[%rd373], %rd331;
	ld.global.u64 	%rd374, [%rd329+16];
	st.u64 	[%rd374], %rd331;
	ld.global.u64 	%rd375, [%rd329+24];
	st.u64 	[%rd375], %rd331;
	ld.global.u64 	%rd376, [%rd329+32];
	st.u64 	[%rd376], %rd331;
	ld.global.u64 	%rd377, [%rd329+40];
	st.u64 	[%rd377], %rd331;
	ld.global.u64 	%rd378, [%rd329+48];
	st.u64 	[%rd378], %rd331;
	ld.global.u64 	%rd379, [%rd329+56];
	st.u64 	[%rd379], %rd331;
	ld.global.u64 	%rd380, [%rd329+64];
	st.u64 	[%rd380], %rd331;
	ld.global.u64 	%rd381, [%rd329+72];
	st.u64 	[%rd381], %rd331;
	ld.global.u64 	%rd382, [%rd329+80];
	st.u64 	[%rd382], %rd331;
	ld.global.u64 	%rd383, [%rd329+88];
	st.u64 	[%rd383], %rd331;
	ld.global.u64 	%rd384, [%rd329+96];
	st.u64 	[%rd384], %rd331;
	ld.global.u64 	%rd385, [%rd329+104];
	st.u64 	[%rd385], %rd331;
	ld.global.u64 	%rd386, [%rd329+112];
	st.u64 	[%rd386], %rd331;
	ld.global.u64 	%rd387, [%rd329+120];
	st.u64 	[%rd387], %rd331;
	ld.global.u64 	%rd388, [%rd329+128];
	st.u64 	[%rd388], %rd331;
	ld.global.u64 	%rd389, [%rd329+136];
	st.u64 	[%rd389], %rd331;
	ld.global.u64 	%rd390, [%rd329+144];
	st.u64 	[%rd390], %rd331;
	ld.global.u64 	%rd391, [%rd329+152];
	st.u64 	[%rd391], %rd331;
	ld.global.u64 	%rd392, [%rd329+160];
	st.u64 	[%rd392], %rd331;
	ld.global.u64 	%rd393, [%rd329+168];
	st.u64 	[%rd393], %rd331;
	ld.global.u64 	%rd394, [%rd329+176];
	st.u64 	[%rd394], %rd331;
	ld.global.u64 	%rd395, [%rd329+184];
	st.u64 	[%rd395], %rd331;
	ld.global.u64 	%rd396, [%rd329+192];
	st.u64 	[%rd396], %rd331;
	ld.global.u64 	%rd397, [%rd329+200];
	st.u64 	[%rd397], %rd331;
	ld.global.u64 	%rd398, [%rd329+208];
	st.u64 	[%rd398], %rd331;
	ld.global.u64 	%rd399, [%rd329+216];
	st.u64 	[%rd399], %rd331;
	ld.global.u64 	%rd400, [%rd329+224];
	st.u64 	[%rd400], %rd331;
	ld.global.u64 	%rd401, [%rd329+232];
	st.u64 	[%rd401], %rd331;
	ld.global.u64 	%rd402, [%rd329+240];
	st.u64 	[%rd402], %rd331;
	ld.global.u64 	%rd403, [%rd329+248];
	st.u64 	[%rd403], %rd331;
	ld.global.u64 	%rd404, [%rd329+256];
	st.u64 	[%rd404], %rd331;
	ld.global.u64 	%rd405, [%rd329+264];
	st.u64 	[%rd405], %rd331;
	ld.global.u64 	%rd406, [%rd329+272];
	st.u64 	[%rd406], %rd331;
	ld.global.u64 	%rd407, [%rd329+280];
	st.u64 	[%rd407], %rd331;
	ld.global.u64 	%rd408, [%rd329+288];
	st.u64 	[%rd408], %rd331;
	ld.global.u64 	%rd409, [%rd329+296];
	st.u64 	[%rd409], %rd331;
	ld.global.u64 	%rd410, [%rd329+304];
	st.u64 	[%rd410], %rd331;
	ld.global.u64 	%rd411, [%rd329+312];
	st.u64 	[%rd411], %rd331;
	ld.global.u64 	%rd412, [%rd329+320];
	st.u64 	[%rd412], %rd331;
	ld.global.u64 	%rd413, [%rd329];
	st.u64 	[%rd413+320], %rd331;
	ld.global.u64 	%rd414, [%rd329+8];
	st.u64 	[%rd414+320], %rd331;
	ld.global.u64 	%rd415, [%rd329+16];
	st.u64 	[%rd415+320], %rd331;
	ld.global.u64 	%rd416, [%rd329+24];
	st.u64 	[%rd416+320], %rd331;
	ld.global.u64 	%rd417, [%rd329+32];
	st.u64 	[%rd417+320], %rd331;
	ld.global.u64 	%rd418, [%rd329+40];
	st.u64 	[%rd418+320], %rd331;
	ld.global.u64 	%rd419, [%rd329+48];
	st.u64 	[%rd419+320], %rd331;
	ld.global.u64 	%rd420, [%rd329+56];
	st.u64 	[%rd420+320], %rd331;
	ld.global.u64 	%rd421, [%rd329+64];
	st.u64 	[%rd421+320], %rd331;
	ld.global.u64 	%rd422, [%rd329+72];
	st.u64 	[%rd422+320], %rd331;
	ld.global.u64 	%rd423, [%rd329+80];
	st.u64 	[%rd423+320], %rd331;
	ld.global.u64 	%rd424, [%rd329+88];
	st.u64 	[%rd424+320], %rd331;
	ld.global.u64 	%rd425, [%rd329+96];
	st.u64 	[%rd425+320], %rd331;
	ld.global.u64 	%rd426, [%rd329+104];
	st.u64 	[%rd426+320], %rd331;
	ld.global.u64 	%rd427, [%rd329+112];
	st.u64 	[%rd427+320], %rd331;
	ld.global.u64 	%rd428, [%rd329+120];
	st.u64 	[%rd428+320], %rd331;
	ld.global.u64 	%rd429, [%rd329+128];
	st.u64 	[%rd429+320], %rd331;
	ld.global.u64 	%rd430, [%rd329+136];
	st.u64 	[%rd430+320], %rd331;
	ld.global.u64 	%rd431, [%rd329+144];
	st.u64 	[%rd431+320], %rd331;
	ld.global.u64 	%rd432, [%rd329+152];
	st.u64 	[%rd432+320], %rd331;
	ld.global.u64 	%rd433, [%rd329+160];
	st.u64 	[%rd433+320], %rd331;
	ld.global.u64 	%rd434, [%rd329+168];
	st.u64 	[%rd434+320], %rd331;
	ld.global.u64 	%rd435, [%rd329+176];
	st.u64 	[%rd435+320], %rd331;
	ld.global.u64 	%rd436, [%rd329+184];
	st.u64 	[%rd436+320], %rd331;
	ld.global.u64 	%rd437, [%rd329+192];
	st.u64 	[%rd437+320], %rd331;
	ld.global.u64 	%rd438, [%rd329+200];
	st.u64 	[%rd438+320], %rd331;
	ld.global.u64 	%rd439, [%rd329+208];
	st.u64 	[%rd439+320], %rd331;
	ld.global.u64 	%rd440, [%rd329+216];
	st.u64 	[%rd440+320], %rd331;
	ld.global.u64 	%rd441, [%rd329+224];
	st.u64 	[%rd441+320], %rd331;
	ld.global.u64 	%rd442, [%rd329+232];
	st.u64 	[%rd442+320], %rd331;
	ld.global.u64 	%rd443, [%rd329+240];
	st.u64 	[%rd443+320], %rd331;
	ld.global.u64 	%rd444, [%rd329+248];
	st.u64 	[%rd444+320], %rd331;
	ld.global.u64 	%rd445, [%rd329+256];
	st.u64 	[%rd445+320], %rd331;
	ld.global.u64 	%rd446, [%rd329+264];
	st.u64 	[%rd446+320], %rd331;
	ld.global.u64 	%rd447, [%rd329+272];
	st.u64 	[%rd447+320], %rd331;
	ld.global.u64 	%rd448, [%rd329+280];
	st.u64 	[%rd448+320], %rd331;
	ld.global.u64 	%rd449, [%rd329+288];
	st.u64 	[%rd449+320], %rd331;
	ld.global.u64 	%rd450, [%rd329+296];
	st.u64 	[%rd450+320], %rd331;
	ld.global.u64 	%rd451, [%rd329+304];
	st.u64 	[%rd451+320], %rd331;
	ld.global.u64 	%rd452, [%rd329+312];
	st.u64 	[%rd452+320], %rd331;
	ld.global.u64 	%rd453, [%rd329+320];
	st.u64 	[%rd453+320], %rd331;
	ld.global.u64 	%rd454, [%rd329+320];
	mov.b64 	%rd455, 4607182418800017408;
	st.u64 	[%rd454], %rd455;
	ld.global.u64 	%rd456, [%rd329+320];
	st.u64 	[%rd456+8], %rd455;
	ld.global.u64 	%rd457, [%rd329+320];
	st.u64 	[%rd457+16], %rd455;
	ld.global.u64 	%rd458, [%rd329+320];
	st.u64 	[%rd458+24], %rd455;
	ld.global.u64 	%rd459, [%rd329+320];
	st.u64 	[%rd459+32], %rd455;
	ld.global.u64 	%rd460, [%rd329+320];
	st.u64 	[%rd460+40], %rd455;
	ld.global.u64 	%rd461, [%rd329+320];
	st.u64 	[%rd461+48], %rd455;
	ld.global.u64 	%rd462, [%rd329+320];
	st.u64 	[%rd462+56], %rd455;
	ld.global.u64 	%rd463, [%rd329+320];
	st.u64 	[%rd463+64], %rd455;
	ld.global.u64 	%rd464, [%rd329+320];
	st.u64 	[%rd464+72], %rd455;
	ld.global.u64 	%rd465, [%rd329+320];
	st.u64 	[%rd465+80], %rd455;
	ld.global.u64 	%rd466, [%rd329+320];
	st.u64 	[%rd466+88], %rd455;
	ld.global.u64 	%rd467, [%rd329+320];
	st.u64 	[%rd467+96], %rd455;
	ld.global.u64 	%rd468, [%rd329+320];
	st.u64 	[%rd468+104], %rd455;
	ld.global.u64 	%rd469, [%rd329+320];
	st.u64 	[%rd469+112], %rd455;
	ld.global.u64 	%rd470, [%rd329+320];
	st.u64 	[%rd470+120], %rd455;
	ld.global.u64 	%rd471, [%rd329+320];
	st.u64 	[%rd471+128], %rd455;
	ld.global.u64 	%rd472, [%rd329+320];
	st.u64 	[%rd472+136], %rd455;
	ld.global.u64 	%rd473, [%rd329+320];
	st.u64 	[%rd473+144], %rd455;
	ld.global.u64 	%rd474, [%rd329+320];
	st.u64 	[%rd474+152], %rd455;
	ld.global.u64 	%rd475, [%rd329+320];
	st.u64 	[%rd475+160], %rd455;
	ld.global.u64 	%rd476, [%rd329+320];
	st.u64 	[%rd476+168], %rd455;
	ld.global.u64 	%rd477, [%rd329+320];
	st.u64 	[%rd477+176], %rd455;
	ld.global.u64 	%rd478, [%rd329+320];
	st.u64 	[%rd478+184], %rd455;
	ld.global.u64 	%rd479, [%rd329+320];
	st.u64 	[%rd479+192], %rd455;
	ld.global.u64 	%rd480, [%rd329+320];
	st.u64 	[%rd480+200], %rd455;
	ld.global.u64 	%rd481, [%rd329+320];
	st.u64 	[%rd481+208], %rd455;
	ld.global.u64 	%rd482, [%rd329+320];
	st.u64 	[%rd482+216], %rd455;
	ld.global.u64 	%rd483, [%rd329+320];
	st.u64 	[%rd483+224], %rd455;
	ld.global.u64 	%rd484, [%rd329+320];
	st.u64 	[%rd484+232], %rd455;
	ld.global.u64 	%rd485, [%rd329+320];
	st.u64 	[%rd485+240], %rd455;
	ld.global.u64 	%rd486, [%rd329+320];
	st.u64 	[%rd486+248], %rd455;
	ld.global.u64 	%rd487, [%rd329+320];
	st.u64 	[%rd487+256], %rd455;
	ld.global.u64 	%rd488, [%rd329+320];
	st.u64 	[%rd488+264], %rd455;
	ld.global.u64 	%rd489, [%rd329+320];
	st.u64 	[%rd489+272], %rd455;
	ld.global.u64 	%rd490, [%rd329+320];
	st.u64 	[%rd490+280], %rd455;
	ld.global.u64 	%rd491, [%rd329+320];
	st.u64 	[%rd491+288], %rd455;
	ld.global.u64 	%rd492, [%rd329+320];
	st.u64 	[%rd492+296], %rd455;
	ld.global.u64 	%rd493, [%rd329+320];
	st.u64 	[%rd493+304], %rd455;
	ld.global.u64 	%rd494, [%rd329+320];
	st.u64 	[%rd494+312], %rd455;
	ld.global.u64 	%rd495, [%rd329+320];
	st.u64 	[%rd495+320], %rd455;
	cvta.to.global.u64 	%rd496, %rd664;
	ld.global.u64 	%rd497, [%rd496];
	st.u64 	[%rd497], %rd331;
	ld.global.u64 	%rd498, [%rd496];
	st.u64 	[%rd498+8], %rd331;
	ld.global.u64 	%rd499, [%rd496];
	st.u64 	[%rd499+16], %rd331;
	ld.global.u64 	%rd500, [%rd496];
	st.u64 	[%rd500+24], %rd331;
	ld.global.u64 	%rd501, [%rd496];
	st.u64 	[%rd501+32], %rd331;
	ld.global.u64 	%rd502, [%rd496];
	st.u64 	[%rd502+40], %rd331;
	ld.global.u64 	%rd503, [%rd496];
	st.u64 	[%rd503+48], %rd331;
	ld.global.u64 	%rd504, [%rd496];
	st.u64 	[%rd504+56], %rd331;
	ld.global.u64 	%rd505, [%rd496];
	st.u64 	[%rd505+64], %rd331;
	ld.global.u64 	%rd506, [%rd496];
	st.u64 	[%rd506+72], %rd331;
	ld.global.u64 	%rd507, [%rd496];
	st.u64 	[%rd507+80], %rd331;
	ld.global.u64 	%rd508, [%rd496];
	st.u64 	[%rd508+88], %rd331;
	ld.global.u64 	%rd509, [%rd496];
	st.u64 	[%rd509+96], %rd331;
	ld.global.u64 	%rd510, [%rd496];
	st.u64 	[%rd510+104], %rd331;
	ld.global.u64 	%rd511, [%rd496];
	st.u64 	[%rd511+112], %rd331;
	ld.global.u64 	%rd512, [%rd496];
	st.u64 	[%rd512+120], %rd331;
	ld.global.u64 	%rd513, [%rd496];
	st.u64 	[%rd513+128], %rd331;
	ld.global.u64 	%rd514, [%rd496];
	st.u64 	[%rd514+136], %rd331;
	ld.global.u64 	%rd515, [%rd496];
	st.u64 	[%rd515+144], %rd331;
	ld.global.u64 	%rd516, [%rd496];
	st.u64 	[%rd516+152], %rd331;
	ld.global.u64 	%rd517, [%rd496];
	st.u64 	[%rd517+160], %rd331;
	ld.global.u64 	%rd518, [%rd496];
	st.u64 	[%rd518+168], %rd331;
	ld.global.u64 	%rd519, [%rd496];
	st.u64 	[%rd519+176], %rd331;
	ld.global.u64 	%rd520, [%rd496];
	st.u64 	[%rd520+184], %rd331;
	ld.global.u64 	%rd521, [%rd496];
	st.u64 	[%rd521+192], %rd331;
	ld.global.u64 	%rd522, [%rd496];
	st.u64 	[%rd522+200], %rd331;
	ld.global.u64 	%rd523, [%rd496];
	st.u64 	[%rd523+208], %rd331;
	ld.global.u64 	%rd524, [%rd496];
	st.u64 	[%rd524+216], %rd331;
	ld.global.u64 	%rd525, [%rd496];
	st.u64 	[%rd525+224], %rd331;
	ld.global.u64 	%rd526, [%rd496];
	st.u64 	[%rd526+232], %rd331;
	ld.global.u64 	%rd527, [%rd496];
	st.u64 	[%rd527+240], %rd331;
	ld.global.u64 	%rd528, [%rd496];
	st.u64 	[%rd528+248], %rd331;
	ld.global.u64 	%rd529, [%rd496];
	st.u64 	[%rd529+256], %rd331;
	ld.global.u64 	%rd530, [%rd496];
	st.u64 	[%rd530+264], %rd331;
	ld.global.u64 	%rd531, [%rd496];
	st.u64 	[%rd531+272], %rd331;
	ld.global.u64 	%rd532, [%rd496];
	st.u64 	[%rd532+280], %rd331;
	ld.global.u64 	%rd533, [%rd496];
	st.u64 	[%rd533+288], %rd331;
	ld.global.u64 	%rd534, [%rd496];
	st.u64 	[%rd534+296], %rd331;
	ld.global.u64 	%rd535, [%rd496];
	st.u64 	[%rd535+304], %rd331;
	ld.global.u64 	%rd536, [%rd496];
	st.u64 	[%rd536+312], %rd331;
	ld.global.u64 	%rd537, [%rd496];
	st.u64 	[%rd537+320], %rd331;
	ld.global.u64 	%rd538, [%rd496+320];
	st.u64 	[%rd538], %rd331;
	ld.global.u64 	%rd539, [%rd496+320];
	st.u64 	[%rd539+8], %rd331;
	ld.global.u64 	%rd540, [%rd496+320];
	st.u64 	[%rd540+16], %rd331;
	ld.global.u64 	%rd541, [%rd496+320];
	st.u64 	[%rd541+24], %rd331;
	ld.global.u64 	%rd542, [%rd496+320];
	st.u64 	[%rd542+32], %rd331;
	ld.global.u64 	%rd543, [%rd496+320];
	st.u64 	[%rd543+40], %rd331;
	ld.global.u64 	%rd544, [%rd496+320];
	st.u64 	[%rd544+48], %rd331;
	ld.global.u64 	%rd545, [%rd496+320];
	st.u64 	[%rd545+56], %rd331;
	ld.global.u64 	%rd546, [%rd496+320];
	st.u64 	[%rd546+64], %rd331;
	ld.global.u64 	%rd547, [%rd496+320];
	st.u64 	[%rd547+72], %rd331;
	ld.global.u64 	%rd548, [%rd496+320];
	st.u64 	[%rd548+80], %rd331;
	ld.global.u64 	%rd549, [%rd496+320];
	st.u64 	[%rd549+88], %rd331;
	ld.global.u64 	%rd550, [%rd496+320];
	st.u64 	[%rd550+96], %rd331;
	ld.global.u64 	%rd551, [%rd496+320];
	st.u64 	[%rd551+104], %rd331;
	ld.global.u64 	%rd552, [%rd496+320];
	st.u64 	[%rd552+112], %rd331;
	ld.global.u64 	%rd553, [%rd496+320];
	st.u64 	[%rd553+120], %rd331;
	ld.global.u64 	%rd554, [%rd496+320];
	st.u64 	[%rd554+128], %rd331;
	ld.global.u64 	%rd555, [%rd496+320];
	st.u64 	[%rd555+136], %rd331;
	ld.global.u64 	%rd556, [%rd496+320];
	st.u64 	[%rd556+144], %rd331;
	ld.global.u64 	%rd557, [%rd496+320];
	st.u64 	[%rd557+152], %rd331;
	ld.global.u64 	%rd558, [%rd496+320];
	st.u64 	[%rd558+160], %rd331;
	ld.global.u64 	%rd559, [%rd496+320];
	st.u64 	[%rd559+168], %rd331;
	ld.global.u64 	%rd560, [%rd496+320];
	st.u64 	[%rd560+176], %rd331;
	ld.global.u64 	%rd561, [%rd496+320];
	st.u64 	[%rd561+184], %rd331;
	ld.global.u64 	%rd562, [%rd496+320];
	st.u64 	[%rd562+192], %rd331;
	ld.global.u64 	%rd563, [%rd496+320];
	st.u64 	[%rd563+200], %rd331;
	ld.global.u64 	%rd564, [%rd496+320];
	st.u64 	[%rd564+208], %rd331;
	ld.global.u64 	%rd565, [%rd496+320];
	st.u64 	[%rd565+216], %rd331;
	ld.global.u64 	%rd566, [%rd496+320];
	st.u64 	[%rd566+224], %rd331;
	ld.global.u64 	%rd567, [%rd496+320];
	st.u64 	[%rd567+232], %rd331;
	ld.global.u64 	%rd568, [%rd496+320];
	st.u64 	[%rd568+240], %rd331;
	ld.global.u64 	%rd569, [%rd496+320];
	st.u64 	[%rd569+248], %rd331;
	ld.global.u64 	%rd570, [%rd496+320];
	st.u64 	[%rd570+256], %rd331;
	ld.global.u64 	%rd571, [%rd496+320];
	st.u64 	[%rd571+264], %rd331;
	ld.global.u64 	%rd572, [%rd496+320];
	st.u64 	[%rd572+272], %rd331;
	ld.global.u64 	%rd573, [%rd496+320];
	st.u64 	[%rd573+280], %rd331;
	ld.global.u64 	%rd574, [%rd496+320];
	st.u64 	[%rd574+288], %rd331;
	ld.global.u64 	%rd575, [%rd496+320];
	st.u64 	[%rd575+296], %rd331;
	ld.global.u64 	%rd576, [%rd496+320];
	st.u64 	[%rd576+304], %rd331;
	ld.global.u64 	%rd577, [%rd496+320];
	st.u64 	[%rd577+312], %rd331;
	ld.global.u64 	%rd578, [%rd496+320];
	st.u64 	[%rd578+320], %rd331;
	ld.global.u64 	%rd579, [%rd496];
	st.u64 	[%rd579], %rd331;
	ld.global.u64 	%rd580, [%rd496+8];
	st.u64 	[%rd580], %rd331;
	ld.global.u64 	%rd581, [%rd496+16];
	st.u64 	[%rd581], %rd331;
	ld.global.u64 	%rd582, [%rd496+24];
	st.u64 	[%rd582], %rd331;
	ld.global.u64 	%rd583, [%rd496+32];
	st.u64 	[%rd583], %rd331;
	ld.global.u64 	%rd584, [%rd496+40];
	st.u64 	[%rd584], %rd331;
	ld.global.u64 	%rd585, [%rd496+48];
	st.u64 	[%rd585], %rd331;
	ld.global.u64 	%rd586, [%rd496+56];
	st.u64 	[%rd586], %rd331;
	ld.global.u64 	%rd587, [%rd496+64];
	st.u64 	[%rd587], %rd331;
	ld.global.u64 	%rd588, [%rd496+72];
	st.u64 	[%rd588], %rd331;
	ld.global.u64 	%rd589, [%rd496+80];
	st.u64 	[%rd589], %rd331;
	ld.global.u64 	%rd590, [%rd496+88];
	st.u64 	[%rd590], %rd331;
	ld.global.u64 	%rd591, [%rd496+96];
	st.u64 	[%rd591], %rd331;
	ld.global.u64 	%rd592, [%rd496+104];
	st.u64 	[%rd592], %rd331;
	ld.global.u64 	%rd593, [%rd496+112];
	st.u64 	[%rd593], %rd331;
	ld.global.u64 	%rd594, [%rd496+120];
	st.u64 	[%rd594], %rd331;
	ld.global.u64 	%rd595, [%rd496+128];
	st.u64 	[%rd595], %rd331;
	ld.global.u64 	%rd596, [%rd496+136];
	st.u64 	[%rd596], %rd331;
	ld.global.u64 	%rd597, [%rd496+144];
	st.u64 	[%rd597], %rd331;
	ld.global.u64 	%rd598, [%rd496+152];
	st.u64 	[%rd598], %rd331;
	ld.global.u64 	%rd599, [%rd496+160];
	st.u64 	[%rd599], %rd331;
	ld.global.u64 	%rd600, [%rd496+168];
	st.u64 	[%rd600], %rd331;
	ld.global.u64 	%rd601, [%rd496+176];
	st.u64 	[%rd601], %rd331;
	ld.global.u64 	%rd602, [%rd496+184];
	st.u64 	[%rd602], %rd331;
	ld.global.u64 	%rd603, [%rd496+192];
	st.u64 	[%rd603], %rd331;
	ld.global.u64 	%rd604, [%rd496+200];
	st.u64 	[%rd604], %rd331;
	ld.global.u64 	%rd605, [%rd496+208];
	st.u64 	[%rd605], %rd331;
	ld.global.u64 	%rd606, [%rd496+216];
	st.u64 	[%rd606], %rd331;
	ld.global.u64 	%rd607, [%rd496+224];
	st.u64 	[%rd607], %rd331;
	ld.global.u64 	%rd608, [%rd496+232];
	st.u64 	[%rd608], %rd331;
	ld.global.u64 	%rd609, [%rd496+240];
	st.u64 	[%rd609], %rd331;
	ld.global.u64 	%rd610, [%rd496+248];
	st.u64 	[%rd610], %rd331;
	ld.global.u64 	%rd611, [%rd496+256];
	st.u64 	[%rd611], %rd331;
	ld.global.u64 	%rd612, [%rd496+264];
	st.u64 	[%rd612], %rd331;
	ld.global.u64 	%rd613, [%rd496+272];
	st.u64 	[%rd613], %rd331;
	ld.global.u64 	%rd614, [%rd496+280];
	st.u64 	[%rd614], %rd331;
	ld.global.u64 	%rd615, [%rd496+288];
	st.u64 	[%rd615], %rd331;
	ld.global.u64 	%rd616, [%rd496+296];
	st.u64 	[%rd616], %rd331;
	ld.global.u64 	%rd617, [%rd496+304];
	st.u64 	[%rd617], %rd331;
	ld.global.u64 	%rd618, [%rd496+312];
	st.u64 	[%rd618], %rd331;
	ld.global.u64 	%rd619, [%rd496+320];
	st.u64 	[%rd619], %rd331;
	ld.global.u64 	%rd620, [%rd496];
	st.u64 	[%rd620+320], %rd331;
	ld.global.u64 	%rd621, [%rd496+8];
	st.u64 	[%rd621+320], %rd331;
	ld.global.u64 	%rd622, [%rd496+16];
	st.u64 	[%rd622+320], %rd331;
	ld.global.u64 	%rd623, [%rd496+24];
	st.u64 	[%rd623+320], %rd331;
	ld.global.u64 	%rd624, [%rd496+32];
	st.u64 	[%rd624+320], %rd331;
	ld.global.u64 	%rd625, [%rd496+40];
	st.u64 	[%rd625+320], %rd331;
	ld.global.u64 	%rd626, [%rd496+48];
	st.u64 	[%rd626+320], %rd331;
	ld.global.u64 	%rd627, [%rd496+56];
	st.u64 	[%rd627+320], %rd331;
	ld.global.u64 	%rd628, [%rd496+64];
	st.u64 	[%rd628+320], %rd331;
	ld.global.u64 	%rd629, [%rd496+72];
	st.u64 	[%rd629+320], %rd331;
	ld.global.u64 	%rd630, [%rd496+80];
	st.u64 	[%rd630+320], %rd331;
	ld.global.u64 	%rd631, [%rd496+88];
	st.u64 	[%rd631+320], %rd331;
	ld.global.u64 	%rd632, [%rd496+96];
	st.u64 	[%rd632+320], %rd331;
	ld.global.u64 	%rd633, [%rd496+104];
	st.u64 	[%rd633+320], %rd331;
	ld.global.u64 	%rd634, [%rd496+112];
	st.u64 	[%rd634+320], %rd331;
	ld.global.u64 	%rd635, [%rd496+120];
	st.u64 	[%rd635+320], %rd331;
	ld.global.u64 	%rd636, [%rd496+128];
	st.u64 	[%rd636+320], %rd331;
	ld.global.u64 	%rd637, [%rd496+136];
	st.u64 	[%rd637+320], %rd331;
	ld.global.u64 	%rd638, [%rd496+144];
	st.u64 	[%rd638+320], %rd331;
	ld.global.u64 	%rd639, [%rd496+152];
	st.u64 	[%rd639+320], %rd331;
	ld.global.u64 	%rd640, [%rd496+160];
	st.u64 	[%rd640+320], %rd331;
	ld.global.u64 	%rd641, [%rd496+168];
	st.u64 	[%rd641+320], %rd331;
	ld.global.u64 	%rd642, [%rd496+176];
	st.u64 	[%rd642+320], %rd331;
	ld.global.u64 	%rd643, [%rd496+184];
	st.u64 	[%rd643+320], %rd331;
	ld.global.u64 	%rd644, [%rd496+192];
	st.u64 	[%rd644+320], %rd331;
	ld.global.u64 	%rd645, [%rd496+200];
	st.u64 	[%rd645+320], %rd331;
	ld.global.u64 	%rd646, [%rd496+208];
	st.u64 	[%rd646+320], %rd331;
	ld.global.u64 	%rd647, [%rd496+216];
	st.u64 	[%rd647+320], %rd331;
	ld.global.u64 	%rd648, [%rd496+224];
	st.u64 	[%rd648+320], %rd331;
	ld.global.u64 	%rd649, [%rd496+232];
	st.u64 	[%rd649+320], %rd331;
	ld.global.u64 	%rd650, [%rd496+240];
	st.u64 	[%rd650+320], %rd331;
	ld.global.u64 	%rd651, [%rd496+248];
	st.u64 	[%rd651+320], %rd331;
	ld.global.u64 	%rd652, [%rd496+256];
	st.u64 	[%rd652+320], %rd331;
	ld.global.u64 	%rd653, [%rd496+264];
	st.u64 	[%rd653+320], %rd331;
	ld.global.u64 	%rd654, [%rd496+272];
	st.u64 	[%rd654+320], %rd331;
	ld.global.u64 	%rd655, [%rd496+280];
	st.u64 	[%rd655+320], %rd331;
	ld.global.u64 	%rd656, [%rd496+288];
	st.u64 	[%rd656+320], %rd331;
	ld.global.u64 	%rd657, [%rd496+296];
	st.u64 	[%rd657+320], %rd331;
	ld.global.u64 	%rd658, [%rd496+304];
	st.u64 	[%rd658+320], %rd331;
	ld.global.u64 	%rd659, [%rd496+312];
	st.u64 	[%rd659+320], %rd331;
	ld.global.u64 	%rd660, [%rd496+320];
	st.u64 	[%rd660+320], %rd331;
$L__BB0_72:
	ret;

}
.func  (.param .b64 func_retval0) __internal_accurate_pow(
	.param .b64 __internal_accurate_pow_param_0
)
{
	.reg .pred 	%p<8>;
	.reg .b32 	%r<49>;
	.reg .b32 	%f<3>;
	.reg .b64 	%fd<109>;

	ld.param.f64 	%fd10, [__internal_accurate_pow_param_0];
	{
	.reg .b32 %temp; 
	mov.b64 	{%temp, %r46}, %fd10;
	}
	{
	.reg .b32 %temp; 
	mov.b64 	{%r45, %temp}, %fd10;
	}
	shr.u32 	%r47, %r46, 20;
	setp.gt.u32 	%p1, %r46, 1048575;
	@%p1 bra 	$L__BB1_2;
	mul.f64 	%fd11, %fd10, 0d4350000000000000;
	{
	.reg .b32 %temp; 
	mov.b64 	{%temp, %r46}, %fd11;
	}
	{
	.reg .b32 %temp; 
	mov.b64 	{%r45, %temp}, %fd11;
	}
	shr.u32 	%r16, %r46, 20;
	add.s32 	%r47, %r16, -54;
$L__BB1_2:
	add.s32 	%r48, %r47, -1023;
	and.b32  	%r17, %r46, -2146435073;
	or.b32  	%r18, %r17, 1072693248;
	mov.b64 	%fd107, {%r45, %r18};
	setp.lt.u32 	%p2, %r18, 1073127583;
	@%p2 bra 	$L__BB1_4;
	{
	.reg .b32 %temp; 
	mov.b64 	{%r19, %temp}, %fd107;
	}
	{
	.reg .b32 %temp; 
	mov.b64 	{%temp, %r20}, %fd107;
	}
	add.s32 	%r21, %r20, -1048576;
	mov.b64 	%fd107, {%r19, %r21};
	add.s32 	%r48, %r47, -1022;
$L__BB1_4:
	add.f64 	%fd12, %fd107, 0dBFF0000000000000;
	add.f64 	%fd13, %fd107, 0d3FF0000000000000;
	rcp.approx.ftz.f64 	%fd14, %fd13;
	neg.f64 	%fd15, %fd13;
	fma.rn.f64 	%fd16, %fd15, %fd14, 0d3FF0000000000000;
	fma.rn.f64 	%fd17, %fd16, %fd16, %fd16;
	fma.rn.f64 	%fd18, %fd17, %fd14, %fd14;
	mul.f64 	%fd19, %fd12, %fd18;
	fma.rn.f64 	%fd20, %fd12, %fd18, %fd19;
	mul.f64 	%fd21, %fd20, %fd20;
	fma.rn.f64 	%fd22, %fd21, 0d3EB0F5FF7D2CAFE2, 0d3ED0F5D241AD3B5A;
	fma.rn.f64 	%fd23, %fd22, %fd21, 0d3EF3B20A75488A3F;
	fma.rn.f64 	%fd24, %fd23, %fd21, 0d3F1745CDE4FAECD5;
	fma.rn.f64 	%fd25, %fd24, %fd21, 0d3F3C71C7258A578B;
	fma.rn.f64 	%fd26, %fd25, %fd21, 0d3F6249249242B910;
	fma.rn.f64 	%fd27, %fd26, %fd21, 0d3F89999999999DFB;
	sub.f64 	%fd28, %fd12, %fd20;
	add.f64 	%fd29, %fd28, %fd28;
	neg.f64 	%fd30, %fd20;
	fma.rn.f64 	%fd31, %fd30, %fd12, %fd29;
	mul.f64 	%fd32, %fd18, %fd31;
	fma.rn.f64 	%fd33, %fd21, %fd27, 0d3FB5555555555555;
	mov.f64 	%fd34, 0d3FB5555555555555;
	sub.f64 	%fd35, %fd34, %fd33;
	fma.rn.f64 	%fd36, %fd21, %fd27, %fd35;
	add.f64 	%fd37, %fd36, 0dBC46A4CB00B9E7B0;
	add.f64 	%fd38, %fd33, %fd37;
	sub.f64 	%fd39, %fd33, %fd38;
	add.f64 	%fd40, %fd37, %fd39;
	mul.rn.f64 	%fd41, %fd20, %fd20;
	neg.f64 	%fd42, %fd41;
	fma.rn.f64 	%fd43, %fd20, %fd20, %fd42;
	{
	.reg .b32 %temp; 
	mov.b64 	{%r22, %temp}, %fd32;
	}
	{
	.reg .b32 %temp; 
	mov.b64 	{%temp, %r23}, %fd32;
	}
	add.s32 	%r24, %r23, 1048576;
	mov.b64 	%fd44, {%r22, %r24};
	fma.rn.f64 	%fd45, %fd20, %fd44, %fd43;
	mul.rn.f64 	%fd46, %fd41, %fd20;
	neg.f64 	%fd47, %fd46;
	fma.rn.f64 	%fd48, %fd41, %fd20, %fd47;
	fma.rn.f64 	%fd49, %fd41, %fd32, %fd48;
	fma.rn.f64 	%fd50, %fd45, %fd20, %fd49;
	mul.rn.f64 	%fd51, %fd38, %fd46;
	neg.f64 	%fd52, %fd51;
	fma.rn.f64 	%fd53, %fd38, %fd46, %fd52;
	fma.rn.f64 	%fd54, %fd38, %fd50, %fd53;
	fma.rn.f64 	%fd55, %fd40, %fd46, %fd54;
	add.f64 	%fd56, %fd51, %fd55;
	sub.f64 	%fd57, %fd51, %fd56;
	add.f64 	%fd58, %fd55, %fd57;
	add.f64 	%fd59, %fd20, %fd56;
	sub.f64 	%fd60, %fd20, %fd59;
	add.f64 	%fd61, %fd56, %fd60;
	add.f64 	%fd62, %fd58, %fd61;
	add.f64 	%fd63, %fd32, %fd62;
	add.f64 	%fd64, %fd59, %fd63;
	sub.f64 	%fd65, %fd59, %fd64;
	add.f64 	%fd66, %fd63, %fd65;
	xor.b32  	%r25, %r48, -2147483648;
	mov.b32 	%r26, 1127219200;
	mov.b64 	%fd67, {%r25, %r26};
	mov.b32 	%r27, -2147483648;
	mov.b64 	%fd68, {%r27, %r26};
	sub.f64 	%fd69, %fd67, %fd68;
	fma.rn.f64 	%fd70, %fd69, 0d3FE62E42FEFA39EF, %fd64;
	fma.rn.f64 	%fd71, %fd69, 0dBFE62E42FEFA39EF, %fd70;
	sub.f64 	%fd72, %fd71, %fd64;
	sub.f64 	%fd73, %fd66, %fd72;
	fma.rn.f64 	%fd74, %fd69, 0d3C7ABC9E3B39803F, %fd73;
	add.f64 	%fd75, %fd70, %fd74;
	sub.f64 	%fd76, %fd70, %fd75;
	add.f64 	%fd77, %fd74, %fd76;
	mov.f64 	%fd78, 0d4000000000000000;
	{
	.reg .b32 %temp; 
	mov.b64 	{%temp, %r28}, %fd78;
	}
	{
	.reg .b32 %temp; 
	mov.b64 	{%r29, %temp}, %fd78;
	}
	shl.b32 	%r30, %r28, 1;
	setp.gt.u32 	%p3, %r30, -33554433;
	and.b32  	%r31, %r28, -15728641;
	selp.b32 	%r32, %r31, %r28, %p3;
	mov.b64 	%fd79, {%r29, %r32};
	mul.rn.f64 	%fd80, %fd75, %fd79;
	neg.f64 	%fd81, %fd80;
	fma.rn.f64 	%fd82, %fd75, %fd79, %fd81;
	fma.rn.f64 	%fd83, %fd77, %fd79, %fd82;
	add.f64 	%fd4, %fd80, %fd83;
	sub.f64 	%fd84, %fd80, %fd4;
	add.f64 	%fd5, %fd83, %fd84;
	fma.rn.f64 	%fd85, %fd4, 0d3FF71547652B82FE, 0d4338000000000000;
	{
	.reg .b32 %temp; 
	mov.b64 	{%r13, %temp}, %fd85;
	}
	mov.f64 	%fd86, 0dC338000000000000;
	add.rn.f64 	%fd87, %fd85, %fd86;
	fma.rn.f64 	%fd88, %fd87, 0dBFE62E42FEFA39EF, %fd4;
	fma.rn.f64 	%fd89, %fd87, 0dBC7ABC9E3B39803F, %fd88;
	fma.rn.f64 	%fd90, %fd89, 0d3E5ADE1569CE2BDF, 0d3E928AF3FCA213EA;
	fma.rn.f64 	%fd91, %fd90, %fd89, 0d3EC71DEE62401315;
	fma.rn.f64 	%fd92, %fd91, %fd89, 0d3EFA01997C89EB71;
	fma.rn.f64 	%fd93, %fd92, %fd89, 0d3F2A01A014761F65;
	fma.rn.f64 	%fd94, %fd93, %fd89, 0d3F56C16C1852B7AF;
	fma.rn.f64 	%fd95, %fd94, %fd89, 0d3F81111111122322;
	fma.rn.f64 	%fd96, %fd95, %fd89, 0d3FA55555555502A1;
	fma.rn.f64 	%fd97, %fd96, %fd89, 0d3FC5555555555511;
	fma.rn.f64 	%fd98, %fd97, %fd89, 0d3FE000000000000B;
	fma.rn.f64 	%fd99, %fd98, %fd89, 0d3FF0000000000000;
	fma.rn.f64 	%fd100, %fd99, %fd89, 0d3FF0000000000000;
	{
	.reg .b32 %temp; 
	mov.b64 	{%r14, %temp}, %fd100;
	}
	{
	.reg .b32 %temp; 
	mov.b64 	{%temp, %r15}, %fd100;
	}
	shl.b32 	%r33, %r13, 20;
	add.s32 	%r34, %r33, %r15;
	mov.b64 	%fd108, {%r14, %r34};
	{
	.reg .b32 %temp; 
	mov.b64 	{%temp, %r35}, %fd4;
	}
	mov.b32 	%f2, %r35;
	abs.f32 	%f1, %f2;
	setp.lt.f32 	%p4, %f1, 0f4086232B;
	@%p4 bra 	$L__BB1_7;
	setp.lt.f64 	%p5, %fd4, 0d0000000000000000;
	add.f64 	%fd101, %fd4, 0d7FF0000000000000;
	selp.f64 	%fd108, 0d0000000000000000, %fd101, %p5;
	setp.geu.f32 	%p6, %f1, 0f40874800;
	@%p6 bra 	$L__BB1_7;
	shr.u32 	%r36, %r13, 31;
	add.s32 	%r37, %r13, %r36;
	shr.s32 	%r38, %r37, 1;
	shl.b32 	%r39, %r38, 20;
	add.s32 	%r40, %r15, %r39;
	mov.b64 	%fd102, {%r14, %r40};
	sub.s32 	%r41, %r13, %r38;
	shl.b32 	%r42, %r41, 20;
	add.s32 	%r43, %r42, 1072693248;
	mov.b32 	%r44, 0;
	mov.b64 	%fd103, {%r44, %r43};
	mul.f64 	%fd108, %fd103, %fd102;
$L__BB1_7:
	abs.f64 	%fd104, %fd108;
	setp.eq.f64 	%p7, %fd104, 0d7FF0000000000000;
	fma.rn.f64 	%fd105, %fd108, %fd5, %fd108;
	selp.f64 	%fd106, %fd108, %fd105, %p7;
	st.param.f64 	[func_retval0], %fd106;
	ret;

}


// ===== COMPILED SASS (sm_100) =====

	.target	sm_100

	.elftype	@"ET_EXEC"


//--------------------- .note.nv.tkinfo           --------------------------
	.section	.note.nv.tkinfo,"",@"SHT_NOTE"
	.sectionflags	@"SHF_NOTE_NV_TKINFO"
	.tkinfo
        /*0018*/ 	.word	0x00000002
        /*0030*/ 	.string	""
        /*0030*/ 	.string	"ptxas"
        /*0030*/ 	.string	"Cuda compilation tools, release 13.0, V13.0.88"
        /*0030*/ 	.string	"Build cuda_13.0.r13.0/compiler.36424714_0"
        /*0030*/ 	.string	"-arch sm_100 -m 64 "



//--------------------- .note.nv.cuinfo           --------------------------
	.section	.note.nv.cuinfo,"",@"SHT_NOTE"
	.sectionflags	@"SHF_NOTE_NV_CUINFO"
        /*0018*/ 	.short	0x0002
        /*001a*/ 	.short	0x0064
        /*001c*/ 	.short	0x0082
	.zero		2


//--------------------- .nv.info                  --------------------------
	.section	.nv.info,"",@"SHT_CUDA_INFO"
	.align	4


	//----- nvinfo : EIATTR_REGCOUNT
	.align		4
        /*0000*/ 	.byte	0x04, 0x2f
        /*0002*/ 	.short	(.L_6 - .L_5)
	.align		4
.L_5:
        /*0004*/ 	.word	index@(_Z6kernelPPdS0_S0_S0_)
        /*0008*/ 	.word	0x0000002e


	//----- nvinfo : EIATTR_FRAME_SIZE
	.align		4
.L_6:
        /*000c*/ 	.byte	0x04, 0x11
        /*000e*/ 	.short	(.L_8 - .L_7)
	.align		4
.L_7:
        /*0010*/ 	.word	index@($_Z6kernelPPdS0_S0_S0_$__internal_accurate_pow)
        /*0014*/ 	.word	0x00000000


	//----- nvinfo : EIATTR_FRAME_SIZE
	.align		4
.L_8:
        /*0018*/ 	.byte	0x04, 0x11
        /*001a*/ 	.short	(.L_10 - .L_9)
	.align		4
.L_9:
        /*001c*/ 	.word	index@($__internal_0_$__cuda_sm20_div_rn_f64_full)
        /*0020*/ 	.word	0x00000000


	//----- nvinfo : EIATTR_FRAME_SIZE
	.align		4
.L_10:
        /*0024*/ 	.byte	0x04, 0x11
        /*0026*/ 	.short	(.L_12 - .L_11)
	.align		4
.L_11:
        /*0028*/ 	.word	index@(_Z6kernelPPdS0_S0_S0_)
        /*002c*/ 	.word	0x00000000


	//----- nvinfo : EIATTR_MIN_STACK_SIZE
	.align		4
.L_12:
        /*0030*/ 	.byte	0x04, 0x12
        /*0032*/ 	.short	(.L_14 - .L_13)
	.align		4
.L_13:
        /*0034*/ 	.word	index@(_Z6kernelPPdS0_S0_S0_)
        /*0038*/ 	.word	0x00000000
.L_14:


//--------------------- .nv.compat                --------------------------
	.section	.nv.compat,"",@"SHT_CUDA_COMPAT_INFO"
	.align	4
        /*0000*/ 	.byte	0x02, 0x09, 0x00, 0x00, 0x02, 0x02, 0x01, 0x00, 0x02, 0x05, 0x05, 0x00, 0x03, 0x07, 0x01, 0x01
        /*0010*/ 	.byte	0x02, 0x03, 0x00, 0x00, 0x02, 0x06, 0x01, 0x00, 0x04, 0x0b, 0x08, 0x00, 0x01, 0x00, 0x00, 0x00
        /*0020*/ 	.byte	0x00, 0x00, 0x00, 0x00


//--------------------- .nv.info._Z6kernelPPdS0_S0_S0_ --------------------------
	.section	.nv.info._Z6kernelPPdS0_S0_S0_,"",@"SHT_CUDA_INFO"
	.sectionflags	@""
	.align	4


	//----- nvinfo : EIATTR_CUDA_API_VERSION
	.align		4
        /*0000*/ 	.byte	0x04, 0x37
        /*0002*/ 	.short	(.L_16 - .L_15)
.L_15:
        /*0004*/ 	.word	0x00000082


	//----- nvinfo : EIATTR_KPARAM_INFO
	.align		4
.L_16:
        /*0008*/ 	.byte	0x04, 0x17
        /*000a*/ 	.short	(.L_18 - .L_17)
.L_17:
        /*000c*/ 	.word	0x00000000
        /*0010*/ 	.short	0x0003
        /*0012*/ 	.short	0x0018
        /*0014*/ 	.byte	0x00, 0xf5, 0x21, 0x00


	//----- nvinfo : EIATTR_KPARAM_INFO
	.align		4
.L_18:
        /*0018*/ 	.byte	0x04, 0x17
        /*001a*/ 	.short	(.L_20 - .L_19)
.L_19:
        /*001c*/ 	.word	0x00000000
        /*0020*/ 	.short	0x0002
        /*0022*/ 	.short	0x0010
        /*0024*/ 	.byte	0x00, 0xf5, 0x21, 0x00


	//----- nvinfo : EIATTR_KPARAM_INFO
	.align		4
.L_20:
        /*0028*/ 	.byte	0x04, 0x17
        /*002a*/ 	.short	(.L_22 - .L_21)
.L_21:
        /*002c*/ 	.word	0x00000000
        /*0030*/ 	.short	0x0001
        /*0032*/ 	.short	0x0008
        /*0034*/ 	.byte	0x00, 0xf5, 0x21, 0x00


	//----- nvinfo : EIATTR_KPARAM_INFO
	.align		4
.L_22:
        /*0038*/ 	.byte	0x04, 0x17
        /*003a*/ 	.short	(.L_24 - .L_23)
.L_23:
        /*003c*/ 	.word	0x00000000
        /*0040*/ 	.short	0x0000
        /*0042*/ 	.short	0x0000
        /*0044*/ 	.byte	0x00, 0xf5, 0x21, 0x00


	//----- nvinfo : EIATTR_SPARSE_MMA_MASK
	.align		4
.L_24:
        /*0048*/ 	.byte	0x03, 0x50
        /*004a*/ 	.short	0x0000


	//----- nvinfo : EIATTR_MAXREG_COUNT
	.align		4
        /*004c*/ 	.byte	0x03, 0x1b
        /*004e*/ 	.short	0x00ff


	//----- nvinfo : EIATTR_NUM_BARRIERS
	.align		4
        /*0050*/ 	.byte	0x02, 0x4c
        /*0052*/ 	.byte	0x01
	.zero		1


	//----- nvinfo : EIATTR_MERCURY_ISA_VERSION
	.align		4
        /*0054*/ 	.byte	0x03, 0x5f
        /*0056*/ 	.short	0x0101


	//----- nvinfo : EIATTR_INT_WARP_WIDE_INSTR_OFFSETS
	.align		4
        /*0058*/ 	.byte	0x04, 0x31
        /*005a*/ 	.short	(.L_26 - .L_25)


	//   ....[0]....
.L_25:
        /*005c*/ 	.word	0x000014f0


	//   ....[1]....
        /*0060*/ 	.word	0x00001630


	//   ....[2]....
        /*0064*/ 	.word	0x00001bc0


	//   ....[3]....
        /*0068*/ 	.word	0x00001c80


	//   ....[4]....
        /*006c*/ 	.word	0x00003d60


	//   ....[5]....
        /*0070*/ 	.word	0x00003e20


	//   ....[6]....
        /*0074*/ 	.word	0x00004880


	//   ....[7]....
        /*0078*/ 	.word	0x00004940


	//   ....[8]....
        /*007c*/ 	.word	0x00004af0


	//   ....[9]....
        /*0080*/ 	.word	0x00004bb0


	//   ....[10]....
        /*0084*/ 	.word	0x000055e0


	//   ....[11]....
        /*0088*/ 	.word	0x000056a0


	//   ....[12]....
        /*008c*/ 	.word	0x00005840


	//   ....[13]....
        /*0090*/ 	.word	0x00005900


	//----- nvinfo : EIATTR_COOP_GROUP_MASK_REGIDS
	.align		4
.L_26:
        /*0094*/ 	.byte	0x04, 0x29
        /*0096*/ 	.short	(.L_28 - .L_27)


	//   ....[0]....
.L_27:
        /*0098*/ 	.word	0xffffffff


	//   ....[1]....
        /*009c*/ 	.word	0xffffffff


	//   ....[2]....
        /*00a0*/ 	.word	0xffffffff


	//   ....[3]....
        /*00a4*/ 	.word	0xffffffff


	//   ....[4]....
        /*00a8*/ 	.word	0xffffffff


	//   ....[5]....
        /*00ac*/ 	.word	0xffffffff


	//   ....[6]....
        /*00b0*/ 	.word	0xffffffff


	//   ....[7]....
        /*00b4*/ 	.word	0xffffffff


	//   ....[8]....
        /*00b8*/ 	.word	0xffffffff


	//   ....[9]....
        /*00bc*/ 	.word	0xffffffff


	//   ....[10]....
        /*00c0*/ 	.word	0xffffffff


	//   ....[11]....
        /*00c4*/ 	.word	0xffffffff


	//   ....[12]....
        /*00c8*/ 	.word	0xffffffff


	//   ....[13]....
        /*00cc*/ 	.word	0xffffffff


	//   ....[14]....
        /*00d0*/ 	.word	0x05000006


	//   ....[15]....
        /*00d4*/ 	.word	0x05000006


	//   ....[16]....
        /*00d8*/ 	.word	0x05000006


	//   ....[17]....
        /*00dc*/ 	.word	0x05000006


	//   ....[18]....
        /*00e0*/ 	.word	0x05000006


	//   ....[19]....
        /*00e4*/ 	.word	0x05000006


	//   ....[20]....
        /*00e8*/ 	.word	0x05000006


	//   ....[21]....
        /*00ec*/ 	.word	0x05000006


	//   ....[22]....
        /*00f0*/ 	.word	0x05000006


	//   ....[23]....
        /*00f4*/ 	.word	0x05000006


	//   ....[24]....
        /*00f8*/ 	.word	0x05000006


	//   ....[25]....
        /*00fc*/ 	.word	0x05000006


	//   ....[26]....
        /*0100*/ 	.word	0x05000006


	//----- nvinfo : EIATTR_COOP_GROUP_INSTR_OFFSETS
	.align		4
.L_28:
        /*0104*/ 	.byte	0x04, 0x28
        /*0106*/ 	.short	(.L_30 - .L_29)


	//   ....[0]....
.L_29:
        /*0108*/ 	.word	0x00001450


	//   ....[1]....
        /*010c*/ 	.word	0x000016e0


	//   ....[2]....
        /*0110*/ 	.word	0x00001b80


	//   ....[3]....
        /*0114*/ 	.word	0x00001d30


	//   ....[4]....
        /*0118*/ 	.word	0x00003d20


	//   ....[5]....
        /*011c*/ 	.word	0x00003ed0


	//   ....[6]....
        /*0120*/ 	.word	0x00004840


	//   ....[7]....
        /*0124*/ 	.word	0x000049f0


	//   ....[8]....
        /*0128*/ 	.word	0x00004aa0


	//   ....[9]....
        /*012c*/ 	.word	0x00004c70


	//   ....[10]....
        /*0130*/ 	.word	0x000055a0


	//   ....[11]....
        /*0134*/ 	.word	0x00005750


	//   ....[12]....
        /*0138*/ 	.word	0x000057e0


	//   ....[13]....
        /*013c*/ 	.word	0x000059e0


	//   ....[14]....
        /*0140*/ 	.word	0x000083d0


	//   ....[15]....
        /*0144*/ 	.word	0x00008490


	//   ....[16]....
        /*0148*/ 	.word	0x00008550


	//   ....[17]....
        /*014c*/ 	.word	0x00008610


	//   ....[18]....
        /*0150*/ 	.word	0x000086d0


	//   ....[19]....
        /*0154*/ 	.word	0x00008790


	//   ....[20]....
        /*0158*/ 	.word	0x00008850


	//   ....[21]....
        /*015c*/ 	.word	0x00008910


	//   ....[22]....
        /*0160*/ 	.word	0x000089d0


	//   ....[23]....
        /*0164*/ 	.word	0x00008a90


	//   ....[24]....
        /*0168*/ 	.word	0x00008b50


	//   ....[25]....
        /*016c*/ 	.word	0x00008c10


	//   ....[26]....
        /*0170*/ 	.word	0x00008cd0


	//----- nvinfo : EIATTR_VRC_CTA_INIT_COUNT
	.align		4
.L_30:
        /*0174*/ 	.byte	0x02, 0x4a
	.zero		1
	.zero		1


	//----- nvinfo : EIATTR_EXIT_INSTR_OFFSETS
	.align		4
        /*0178*/ 	.byte	0x04, 0x1c
        /*017a*/ 	.short	(.L_32 - .L_31)


	//   ....[0]....
.L_31:
        /*017c*/ 	.word	0x000059f0


	//   ....[1]....
        /*0180*/ 	.word	0x00008340


	//----- nvinfo : EIATTR_CRS_STACK_SIZE
	.align		4
.L_32:
        /*0184*/ 	.byte	0x04, 0x1e
        /*0186*/ 	.short	(.L_34 - .L_33)
.L_33:
        /*0188*/ 	.word	0x00000000


	//----- nvinfo : EIATTR_CBANK_PARAM_SIZE
	.align		4
.L_34:
        /*018c*/ 	.byte	0x03, 0x19
        /*018e*/ 	.short	0x0020


	//----- nvinfo : EIATTR_PARAM_CBANK
	.align		4
        /*0190*/ 	.byte	0x04, 0x0a
        /*0192*/ 	.short	(.L_36 - .L_35)
	.align		4
.L_35:
        /*0194*/ 	.word	index@(.nv.constant0._Z6kernelPPdS0_S0_S0_)
        /*0198*/ 	.short	0x0380
        /*019a*/ 	.short	0x0020


	//----- nvinfo : EIATTR_SW_WAR
	.align		4
.L_36:
        /*019c*/ 	.byte	0x04, 0x36
        /*019e*/ 	.short	(.L_38 - .L_37)
.L_37:
        /*01a0*/ 	.word	0x00000008
.L_38:


//--------------------- .nv.callgraph             --------------------------
	.section	.nv.callgraph,"",@"SHT_CUDA_CALLGRAPH"
	.align	4
	.sectionentsize	8
	.align		4
        /*0000*/ 	.word	0x00000000
	.align		4
        /*0004*/ 	.word	0xffffffff
	.align		4
        /*0008*/ 	.word	0x00000000
	.align		4
        /*000c*/ 	.word	0xfffffffe
	.align		4
        /*0010*/ 	.word	0x00000000
	.align		4
        /*0014*/ 	.word	0xfffffffd
	.align		4
        /*0018*/ 	.word	0x00000000
	.align		4
        /*001c*/ 	.word	0xfffffffc


//--------------------- .nv.constant3             --------------------------
	.section	.nv.constant3,"a",@progbits
	.align	8
.nv.constant3:
	.type		dc_dx,@object
	.size		dc_dx,(dc_dy - dc_dx)
dc_dx:
	.zero		8
	.type		dc_dy,@object
	.size		dc_dy,(dc_dt - dc_dy)
dc_dy:
	.zero		8
	.type		dc_dt,@object
	.size		dc_dt,(dc_rho - dc_dt)
dc_dt:
	.zero		8
	.type		dc_rho,@object
	.size		dc_rho,(dc_nu - dc_rho)
dc_rho:
	.zero		8
	.type		dc_nu,@object
	.size		dc_nu,(.L_4 - dc_nu)
dc_nu:
	.zero		8
.L_4:


//--------------------- .text._Z6kernelPPdS0_S0_S0_ --------------------------
	.section	.text._Z6kernelPPdS0_S0_S0_,"ax",@progbits
	.align	128
        .global         _Z6kernelPPdS0_S0_S0_
        .type           _Z6kernelPPdS0_S0_S0_,@function
        .size           _Z6kernelPPdS0_S0_S0_,(.L_x_135 - _Z6kernelPPdS0_S0_S0_)
        .other          _Z6kernelPPdS0_S0_S0_,@"STO_CUDA_ENTRY STV_DEFAULT"
_Z6kernelPPdS0_S0_S0_:
.text._Z6kernelPPdS0_S0_S0_:
[----:B------:R-:W-:Y:S01]  /*0000*/  LDC R1, c[0x0][0x37c] ;  /* 0x0000df00ff017b82 */ /* 0x000fe20000000800 */
[----:B------:R-:W0:Y:S07]  /*0010*/  S2R R10, SR_TID.X ;  /* 0x00000000000a7919 */ /* 0x000e2e0000002100 */
[----:B------:R-:W0:Y:S01]  /*0020*/  S2UR UR12, SR_CTAID.X ;  /* 0x00000000000c79c3 */ /* 0x000e220000002500 */
[----:B------:R-:W-:-:S05]  /*0030*/  CS2R.32 R30, SR_CgaSize ;  /* 0x00000000001e7805 */ /* 0x000fca0000008a00 */
[----:B------:R-:W-:-:S05]  /*0040*/  IMAD R30, R30, -0xa0, RZ ;  /* 0xffffff601e1e7824 */ /* 0x000fca00078e02ff */
[----:B------:R-:W-:-:S14]  /*0050*/  R2UR UR13, R30 ;  /* 0x000000001e0d72ca */ /* 0x000fdc00000e0000 */
[----:B------:R-:W1:Y:S01]  /*0060*/  LDCU UR13, c[0x0][UR13+0x258] ;  /* 0x00004b000d0d77ac */ /* 0x000e620008000800 */
[----:B------:R-:W-:Y:S01]  /*0070*/  BSSY.RECONVERGENT B0, `(.L_x_0) ;  /* 0x0000136000007945 */ /* 0x000fe20003800200 */
[----:B------:R-:W-:-:S05]  /*0080*/  CS2R.32 R30, SR_CgaSize ;  /* 0x00000000001e7805 */ /* 0x000fca0000008a00 */
[----:B------:R-:W-:-:S05]  /*0090*/  IMAD R30, R30, -0xa0, RZ ;  /* 0xffffff601e1e7824 */ /* 0x000fca00078e02ff */
[----:B------:R-:W-:-:S14]  /*00a0*/  R2UR UR14, R30 ;  /* 0x000000001e0e72ca */ /* 0x000fdc00000e0000 */
[----:B------:R-:W2:Y:S01]  /*00b0*/  LDCU UR14, c[0x0][UR14+0x254] ;  /* 0x00004a800e0e77ac */ /* 0x000ea20008000800 */
[----:B------:R-:W0:Y:S01]  /*00c0*/  LDC R5, c[0x0][0x360] ;  /* 0x0000d800ff057b82 */ /* 0x000e220000000800 */
[----:B------:R-:W3:Y:S01]  /*00d0*/  LDCU.64 UR10, c[0x0][0x358] ;  /* 0x00006b00ff0a77ac */ /* 0x000ee20008000a00 */
[----:B-1----:R-:W-:Y:S02]  /*00e0*/  IMAD.U32 R18, RZ, RZ, UR13 ;  /* 0x0000000dff127e24 */ /* 0x002fe4000f8e00ff */
[----:B--2---:R-:W-:Y:S02]  /*00f0*/  IMAD.U32 R19, RZ, RZ, UR14 ;  /* 0x0000000eff137e24 */ /* 0x004fe4000f8e00ff */
[----:B0-----:R-:W-:-:S04]  /*0100*/  IMAD R5, R5, UR12, R10 ;  /* 0x0000000c05057c24 */ /* 0x001fc8000f8e020a */
[----:B------:R-:W-:-:S05]  /*0110*/  IMAD.HI R30, R5, 0x63e7063f, RZ ;  /* 0x63e7063f051e7827 */ /* 0x000fca00078e02ff */
[----:B------:R-:W-:-:S04]  /*0120*/  SHF.R.U32.HI R3, RZ, 0x1f, R30 ;  /* 0x0000001fff037819 */ /* 0x000fc8000001161e */
[----:B------:R-:W-:-:S05]  /*0130*/  LEA.HI.SX32 R30, R30, R3, 0x1c ;  /* 0x000000031e1e7211 */ /* 0x000fca00078fe2ff */
[----:B------:R-:W-:-:S05]  /*0140*/  IMAD R3, R30, -0x29, R5 ;  /* 0xffffffd71e037824 */ /* 0x000fca00078e0205 */
[----:B------:R-:W-:-:S04]  /*0150*/  ISETP.NE.AND P0, PT, R3, 0x28, PT ;  /* 0x000000280300780c */ /* 0x000fc80003f05270 */
[----:B------:R-:W-:-:S13]  /*0160*/  ISETP.EQ.OR P0, PT, R3, RZ, !P0 ;  /* 0x000000ff0300720c */ /* 0x000fda0004702670 */
[----:B------:R-:W-:-:S05]  /*0170*/  @!P0 VIADD R0, R5, 0x28 ;  /* 0x0000002805008836 */ /* 0x000fca0000000000 */
[----:B------:R-:W-:-:S04]  /*0180*/  ISETP.LT.U32.OR P0, PT, R0, 0x51, P0 ;  /* 0x000000510000780c */ /* 0x000fc80000701470 */
[----:B------:R-:W-:-:S13]  /*0190*/  ISETP.GT.OR P0, PT, R5, 0x667, P0 ;  /* 0x000006670500780c */ /* 0x000fda0000704670 */
[----:B---3--:R-:W-:Y:S05]  /*01a0*/  @P0 BRA `(.L_x_1) ;  /* 0x0000001000880947 */ /* 0x008fea0003800000 */
[----:B------:R-:W0:Y:S08]  /*01b0*/  LDC.64 R22, c[0x0][0x380] ;  /* 0x0000e000ff167b82 */ /* 0x000e300000000a00 */
[----:B------:R-:W1:Y:S01]  /*01c0*/  LDC.64 R20, c[0x3][RZ] ;  /* 0x00c00000ff147b82 */ /* 0x000e620000000a00 */
[----:B------:R-:W-:-:S07]  /*01d0*/  MOV R12, 0x1 ;  /* 0x00000001000c7802 */ /* 0x000fce0000000f00 */
[----:B------:R-:W2:Y:S01]  /*01e0*/  LDC.64 R28, c[0x0][0x388] ;  /* 0x0000e200ff1c7b82 */ /* 0x000ea20000000a00 */
[----:B0-----:R-:W-:-:S05]  /*01f0*/  IMAD.WIDE R22, R30, 0x8, R22 ;  /* 0x000000081e167825 */ /* 0x001fca00078e0216 */
[----:B------:R-:W3:Y:S01]  /*0200*/  LDG.E.64 R4, desc[UR10][R22.64] ;  /* 0x0000000a16047981 */ /* 0x000ee2000c1e1b00 */
[----:B-1----:R-:W-:-:S06]  /*0210*/  DADD R20, R20, R20 ;  /* 0x0000000014147229 */ /* 0x002fcc0000000014 */
[----:B------:R-:W0:Y:S02]  /*0220*/  MUFU.RCP64H R13, R21 ;  /* 0x00000015000d7308 */ /* 0x000e240000001800 */
[----:B0-----:R-:W-:Y:S01]  /*0230*/  DFMA R14, -R20, R12, 1 ;  /* 0x3ff00000140e742b */ /* 0x001fe2000000010c */
[----:B---3--:R-:W-:-:S05]  /*0240*/  IMAD.WIDE R4, R3, 0x8, R4 ;  /* 0x0000000803047825 */ /* 0x008fca00078e0204 */
[----:B------:R-:W3:Y:S04]  /*0250*/  LD.E.64 R6, desc[UR10][R4.64+0x8] ;  /* 0x0000080a04067980 */ /* 0x000ee8000c101b00 */
[----:B------:R-:W3:Y:S01]  /*0260*/  LD.E.64 R8, desc[UR10][R4.64+-0x8] ;  /* 0xfffff80a04087980 */ /* 0x000ee2000c101b00 */
[----:B------:R-:W-:Y:S01]  /*0270*/  DFMA R14, R14, R14, R14 ;  /* 0x0000000e0e0e722b */ /* 0x000fe2000000000e */
[----:B------:R-:W-:Y:S01]  /*0280*/  BSSY.RECONVERGENT B2, `(.L_x_2) ;  /* 0x0000013000027945 */ /* 0x000fe20003800200 */
[----:B--2---:R-:W-:-:S06]  /*0290*/  IMAD.WIDE R28, R30, 0x8, R28 ;  /* 0x000000081e1c7825 */ /* 0x004fcc00078e021c */
[----:B------:R-:W-:-:S08]  /*02a0*/  DFMA R14, R12, R14, R12 ;  /* 0x0000000e0c0e722b */ /* 0x000fd0000000000c */
[----:B------:R-:W-:-:S08]  /*02b0*/  DFMA R12, -R20, R14, 1 ;  /* 0x3ff00000140c742b */ /* 0x000fd0000000010e */
[----:B------:R-:W-:Y:S02]  /*02c0*/  DFMA R12, R14, R12, R14 ;  /* 0x0000000c0e0c722b */ /* 0x000fe4000000000e */
[----:B---3--:R-:W-:-:S08]  /*02d0*/  DADD R6, R6, -R8 ;  /* 0x0000000006067229 */ /* 0x008fd00000000808 */
[----:B------:R-:W-:Y:S02]  /*02e0*/  DMUL R4, R6, R12 ;  /* 0x0000000c06047228 */ /* 0x000fe40000000000 */
[----:B------:R-:W-:-:S06]  /*02f0*/  FSETP.GEU.AND P2, PT, |R7|, 6.5827683646048100446e-37, PT ;  /* 0x036000000700780b */ /* 0x000fcc0003f4e200 */
[----:B------:R-:W-:-:S08]  /*0300*/  DFMA R8, -R20, R4, R6 ;  /* 0x000000041408722b */ /* 0x000fd00000000106 */
[----:B------:R-:W-:-:S10]  /*0310*/  DFMA R12, R12, R8, R4 ;  /* 0x000000080c0c722b */ /* 0x000fd40000000004 */
[----:B------:R-:W-:-:S05]  /*0320*/  FFMA R0, RZ, R21, R13 ;  /* 0x00000015ff007223 */ /* 0x000fca000000000d */
[----:B------:R-:W-:-:S13]  /*0330*/  FSETP.GT.AND P1, PT, |R0|, 1.469367938527859385e-39, PT ;  /* 0x001000000000780b */ /* 0x000fda0003f24200 */
[----:B------:R-:W-:Y:S05]  /*0340*/  @P1 BRA P2, `(.L_x_3) ;  /* 0x0000000000181947 */ /* 0x000fea0001000000 */
[----:B------:R-:W-:Y:S01]  /*0350*/  IMAD.MOV.U32 R26, RZ, RZ, R20 ;  /* 0x000000ffff1a7224 */ /* 0x000fe200078e0014 */
[----:B------:R-:W-:Y:S01]  /*0360*/  MOV R4, 0x390 ;  /* 0x0000039000047802 */ /* 0x000fe20000000f00 */
[----:B------:R-:W-:-:S07]  /*0370*/  IMAD.MOV.U32 R27, RZ, RZ, R21 ;  /* 0x000000ffff1b7224 */ /* 0x000fce00078e0015 */
[----:B------:R-:W-:Y:S05]  /*0380*/  CALL.REL.NOINC `($__internal_0_$__cuda_sm20_div_rn_f64_full) ;  /* 0x0000008800647944 */ /* 0x000fea0003c00000 */
[----:B------:R-:W-:Y:S01]  /*0390*/  IMAD.MOV.U32 R12, RZ, RZ, R6 ;  /* 0x000000ffff0c7224 */ /* 0x000fe200078e0006 */
[----:B------:R-:W-:-:S07]  /*03a0*/  MOV R13, R5 ;  /* 0x00000005000d7202 */ /* 0x000fce0000000f00 */
.L_x_3:
[----:B------:R-:W-:Y:S05]  /*03b0*/  BSYNC.RECONVERGENT B2 ;  /* 0x0000000000027941 */ /* 0x000fea0003800200 */
.L_x_2:
[----:B------:R-:W2:Y:S01]  /*03c0*/  LDG.E.64 R4, desc[UR10][R28.64+0x8] ;  /* 0x0000080a1c047981 */ /* 0x000ea2000c1e1b00 */
[----:B------:R-:W0:Y:S03]  /*03d0*/  LDC.64 R16, c[0x3][0x8] ;  /* 0x00c00200ff107b82 */ /* 0x000e260000000a00 */
[----:B------:R-:W3:Y:S01]  /*03e0*/  LDG.E.64 R6, desc[UR10][R28.64+-0x8] ;  /* 0xfffff80a1c067981 */ /* 0x000ee2000c1e1b00 */
[----:B------:R-:W-:Y:S01]  /*03f0*/  IMAD.MOV.U32 R8, RZ, RZ, 0x1 ;  /* 0x00000001ff087424 */ /* 0x000fe200078e00ff */
[----:B0-----:R-:W-:-:S06]  /*0400*/  DADD R16, R16, R16 ;  /* 0x0000000010107229 */ /* 0x001fcc0000000010 */
[----:B------:R-:W0:Y:S01]  /*0410*/  MUFU.RCP64H R9, R17 ;  /* 0x0000001100097308 */ /* 0x000e220000001800 */
[----:B--2---:R-:W-:-:S04]  /*0420*/  IMAD.WIDE R4, R3, 0x8, R4 ;  /* 0x0000000803047825 */ /* 0x004fc800078e0204 */
[----:B---3--:R-:W-:Y:S02]  /*0430*/  IMAD.WIDE R6, R3, 0x8, R6 ;  /* 0x0000000803067825 */ /* 0x008fe400078e0206 */
[----:B------:R-:W2:Y:S04]  /*0440*/  LD.E.64 R4, desc[UR10][R4.64] ;  /* 0x0000000a04047980 */ /* 0x000ea8000c101b00 */
[----:B------:R-:W2:Y:S01]  /*0450*/  LD.E.64 R6, desc[UR10][R6.64] ;  /* 0x0000000a06067980 */ /* 0x000ea2000c101b00 */
[----:B0-----:R-:W-:Y:S01]  /*0460*/  DFMA R14, -R16, R8, 1 ;  /* 0x3ff00000100e742b */ /* 0x001fe20000000108 */
[----:B------:R-:W-:Y:S07]  /*0470*/  BSSY.RECONVERGENT B2, `(.L_x_4) ;  /* 0x0000012000027945 */ /* 0x000fee0003800200 */
[----:B------:R-:W-:-:S08]  /*0480*/  DFMA R14, R14, R14, R14 ;  /* 0x0000000e0e0e722b */ /* 0x000fd0000000000e */
[----:B------:R-:W-:-:S08]  /*0490*/  DFMA R14, R8, R14, R8 ;  /* 0x0000000e080e722b */ /* 0x000fd00000000008 */
[----:B------:R-:W-:-:S08]  /*04a0*/  DFMA R8, -R16, R14, 1 ;  /* 0x3ff000001008742b */ /* 0x000fd0000000010e */
[----:B------:R-:W-:Y:S02]  /*04b0*/  DFMA R8, R14, R8, R14 ;  /* 0x000000080e08722b */ /* 0x000fe4000000000e */
[----:B--2---:R-:W-:-:S08]  /*04c0*/  DADD R6, R4, -R6 ;  /* 0x0000000004067229 */ /* 0x004fd00000000806 */
        /* <DEDUP_REMOVED lines=11> */
[----:B------:R-:W-:-:S07]  /*0580*/  MOV R4, R6 ;  /* 0x0000000600047202 */ /* 0x000fce0000000f00 */
.L_x_5:
[----:B------:R-:W-:Y:S05]  /*0590*/  BSYNC.RECONVERGENT B2 ;  /* 0x0000000000027941 */ /* 0x000fea0003800200 */
.L_x_4:
[----:B------:R-:W0:Y:S01]  /*05a0*/  LDC.64 R14, c[0x0][0x398] ;  /* 0x0000e600ff0e7b82 */ /* 0x000e220000000a00 */
[----:B------:R-:W-:Y:S01]  /*05b0*/  DADD R6, R4, R12 ;  /* 0x0000000004067229 */ /* 0x000fe2000000000c */
[----:B------:R-:W1:Y:S06]  /*05c0*/  LDCU UR4, c[0x3][0x14] ;  /* 0x00c00280ff0477ac */ /* 0x000e6c0008000800 */
[----:B------:R-:W2:Y:S01]  /*05d0*/  LDC.64 R32, c[0x3][0x10] ;  /* 0x00c00400ff207b82 */ /* 0x000ea20000000a00 */
[----:B0-----:R-:W-:-:S05]  /*05e0*/  IMAD.WIDE R14, R30, 0x8, R14 ;  /* 0x000000081e0e7825 */ /* 0x001fca00078e020e */
[----:B------:R-:W3:Y:S02]  /*05f0*/  LDG.E.64 R8, desc[UR10][R14.64] ;  /* 0x0000000a0e087981 */ /* 0x000ee4000c1e1b00 */
[----:B---3--:R-:W-:-:S05]  /*0600*/  IMAD.WIDE R8, R3, 0x8, R8 ;  /* 0x0000000803087825 */ /* 0x008fca00078e0208 */
[----:B------:R0:W-:Y:S04]  /*0610*/  ST.E.64 desc[UR10][R8.64], R6 ;  /* 0x0000000608007985 */ /* 0x0001e8000c101b0a */
[----:B------:R-:W3:Y:S01]  /*0620*/  LDG.E.64 R12, desc[UR10][R14.64] ;  /* 0x0000000a0e0c7981 */ /* 0x000ee2000c1e1b00 */
[----:B-1----:R-:W2:Y:S01]  /*0630*/  MUFU.RCP64H R25, UR4 ;  /* 0x0000000400197d08 */ /* 0x002ea20008001800 */
[----:B------:R-:W-:-:S06]  /*0640*/  IMAD.MOV.U32 R24, RZ, RZ, 0x1 ;  /* 0x00000001ff187424 */ /* 0x000fcc00078e00ff */
[----:B--2---:R-:W-:-:S08]  /*0650*/  DFMA R26, R24, -R32, 1 ;  /* 0x3ff00000181a742b */ /* 0x004fd00000000820 */
[----:B------:R-:W-:Y:S01]  /*0660*/  DFMA R26, R26, R26, R26 ;  /* 0x0000001a1a1a722b */ /* 0x000fe2000000001a */
[----:B---3--:R-:W-:-:S05]  /*0670*/  IMAD.WIDE R12, R3, 0x8, R12 ;  /* 0x00000008030c7825 */ /* 0x008fca00078e020c */
[----:B------:R-:W2:Y:S02]  /*0680*/  LD.E.64 R4, desc[UR10][R12.64] ;  /* 0x0000000a0c047980 */ /* 0x000ea4000c101b00 */
[----:B------:R-:W-:Y:S01]  /*0690*/  DFMA R26, R24, R26, R24 ;  /* 0x0000001a181a722b */ /* 0x000fe20000000018 */
[----:B------:R-:W-:Y:S07]  /*06a0*/  BSSY.RECONVERGENT B2, `(.L_x_6) ;  /* 0x0000012000027945 */ /* 0x000fee0003800200 */
[----:B0-----:R-:W-:-:S08]  /*06b0*/  DFMA R6, R26, -R32, 1 ;  /* 0x3ff000001a06742b */ /* 0x001fd00000000820 */
[----:B------:R-:W-:-:S08]  /*06c0*/  DFMA R6, R26, R6, R26 ;  /* 0x000000061a06722b */ /* 0x000fd0000000001a */
[----:B--2---:R-:W-:Y:S01]  /*06d0*/  DMUL R8, R4, R6 ;  /* 0x0000000604087228 */ /* 0x004fe20000000000 */
[----:B------:R-:W-:-:S07]  /*06e0*/  FSETP.GEU.AND P2, PT, |R5|, 6.5827683646048100446e-37, PT ;  /* 0x036000000500780b */ /* 0x000fce0003f4e200 */
[----:B------:R-:W-:-:S08]  /*06f0*/  DFMA R24, R8, -R32, R4 ;  /* 0x800000200818722b */ /* 0x000fd00000000004 */
[----:B------:R-:W-:-:S10]  /*0700*/  DFMA R6, R6, R24, R8 ;  /* 0x000000180606722b */ /* 0x000fd40000000008 */
[----:B------:R-:W-:-:S05]  /*0710*/  FFMA R0, RZ, UR4, R7 ;  /* 0x00000004ff007c23 */ /* 0x000fca0008000007 */
[----:B------:R-:W-:-:S13]  /*0720*/  FSETP.GT.AND P1, PT, |R0|, 1.469367938527859385e-39, PT ;  /* 0x001000000000780b */ /* 0x000fda0003f24200 */
[----:B------:R-:W-:Y:S05]  /*0730*/  @P1 BRA P2, `(.L_x_7) ;  /* 0x0000000000201947 */ /* 0x000fea0001000000 */
[----:B------:R-:W0:Y:S01]  /*0740*/  LDCU.64 UR4, c[0x3][0x10] ;  /* 0x00c00200ff0477ac */ /* 0x000e220008000a00 */
[----:B------:R-:W-:Y:S01]  /*0750*/  IMAD.MOV.U32 R6, RZ, RZ, R4 ;  /* 0x000000ffff067224 */ /* 0x000fe200078e0004 */
[----:B------:R-:W-:Y:S01]  /*0760*/  MOV R4, 0x7b0 ;  /* 0x000007b000047802 */ /* 0x000fe20000000f00 */
[----:B------:R-:W-:Y:S01]  /*0770*/  IMAD.MOV.U32 R7, RZ, RZ, R5 ;  /* 0x000000ffff077224 */ /* 0x000fe200078e0005 */
[----:B0-----:R-:W-:Y:S01]  /*0780*/  MOV R26, UR4 ;  /* 0x00000004001a7c02 */ /* 0x001fe20008000f00 */
[----:B------:R-:W-:-:S07]  /*0790*/  IMAD.U32 R27, RZ, RZ, UR5 ;  /* 0x00000005ff1b7e24 */ /* 0x000fce000f8e00ff */
[----:B------:R-:W-:Y:S05]  /*07a0*/  CALL.REL.NOINC `($__internal_0_$__cuda_sm20_div_rn_f64_full) ;  /* 0x00000084005c7944 */ /* 0x000fea0003c00000 */
[----:B------:R-:W-:-:S07]  /*07b0*/  IMAD.MOV.U32 R7, RZ, RZ, R5 ;  /* 0x000000ffff077224 */ /* 0x000fce00078e0005 */
.L_x_7:
[----:B------:R-:W-:Y:S05]  /*07c0*/  BSYNC.RECONVERGENT B2 ;  /* 0x0000000000027941 */ /* 0x000fea0003800200 */
.L_x_6:
[----:B------:R0:W-:Y:S04]  /*07d0*/  ST.E.64 desc[UR10][R12.64], R6 ;  /* 0x000000060c007985 */ /* 0x0001e8000c101b0a */
[----:B------:R-:W2:Y:S01]  /*07e0*/  LDG.E.64 R4, desc[UR10][R22.64] ;  /* 0x0000000a16047981 */ /* 0x000ea2000c1e1b00 */
[----:B------:R-:W1:Y:S01]  /*07f0*/  MUFU.RCP64H R27, R21 ;  /* 0x00000015001b7308 */ /* 0x000e620000001800 */
[----:B------:R-:W-:-:S06]  /*0800*/  IMAD.MOV.U32 R26, RZ, RZ, 0x1 ;  /* 0x00000001ff1a7424 */ /* 0x000fcc00078e00ff */
[----:B-1----:R-:W-:Y:S01]  /*0810*/  DFMA R32, -R20, R26, 1 ;  /* 0x3ff000001420742b */ /* 0x002fe2000000011a */
[----:B--2---:R-:W-:-:S05]  /*0820*/  IMAD.WIDE R4, R3, 0x8, R4 ;  /* 0x0000000803047825 */ /* 0x004fca00078e0204 */
[----:B------:R-:W2:Y:S04]  /*0830*/  LD.E.64 R8, desc[UR10][R4.64+0x8] ;  /* 0x0000080a04087980 */ /* 0x000ea8000c101b00 */
[----:B------:R-:W2:Y:S01]  /*0840*/  LD.E.64 R24, desc[UR10][R4.64+-0x8] ;  /* 0xfffff80a04187980 */ /* 0x000ea2000c101b00 */
[----:B------:R-:W-:Y:S01]  /*0850*/  DFMA R32, R32, R32, R32 ;  /* 0x000000202020722b */ /* 0x000fe20000000020 */
[----:B------:R-:W-:Y:S07]  /*0860*/  BSSY.RECONVERGENT B2, `(.L_x_8) ;  /* 0x0000013000027945 */ /* 0x000fee0003800200 */
[----:B------:R-:W-:-:S08]  /*0870*/  DFMA R32, R26, R32, R26 ;  /* 0x000000201a20722b */ /* 0x000fd0000000001a */
[----:B------:R-:W-:-:S08]  /*0880*/  DFMA R26, -R20, R32, 1 ;  /* 0x3ff00000141a742b */ /* 0x000fd00000000120 */
[----:B------:R-:W-:Y:S02]  /*0890*/  DFMA R26, R32, R26, R32 ;  /* 0x0000001a201a722b */ /* 0x000fe40000000020 */
[----:B--2---:R-:W-:-:S08]  /*08a0*/  DADD R8, R8, -R24 ;  /* 0x0000000008087229 */ /* 0x004fd00000000818 */
[----:B0-----:R-:W-:Y:S02]  /*08b0*/  DMUL R6, R26, R8 ;  /* 0x000000081a067228 */ /* 0x001fe40000000000 */
[----:B------:R-:W-:-:S06]  /*08c0*/  FSETP.GEU.AND P2, PT, |R9|, 6.5827683646048100446e-37, PT ;  /* 0x036000000900780b */ /* 0x000fcc0003f4e200 */
[----:B------:R-:W-:-:S08]  /*08d0*/  DFMA R12, -R20, R6, R8 ;  /* 0x00000006140c722b */ /* 0x000fd00000000108 */
[----:B------:R-:W-:-:S10]  /*08e0*/  DFMA R6, R26, R12, R6 ;  /* 0x0000000c1a06722b */ /* 0x000fd40000000006 */
[----:B------:R-:W-:-:S05]  /*08f0*/  FFMA R0, RZ, R21, R7 ;  /* 0x00000015ff007223 */ /* 0x000fca0000000007 */
[----:B------:R-:W-:-:S13]  /*0900*/  FSETP.GT.AND P1, PT, |R0|, 1.469367938527859385e-39, PT ;  /* 0x001000000000780b */ /* 0x000fda0003f24200 */
[----:B------:R-:W-:Y:S05]  /*0910*/  @P1 BRA P2, `(.L_x_9) ;  /* 0x00000000001c1947 */ /* 0x000fea0001000000 */
[----:B------:R-:W-:Y:S01]  /*0920*/  MOV R6, R8 ;  /* 0x0000000800067202 */ /* 0x000fe20000000f00 */
[----:B------:R-:W-:Y:S01]  /*0930*/  IMAD.MOV.U32 R7, RZ, RZ, R9 ;  /* 0x000000ffff077224 */ /* 0x000fe200078e0009 */
[----:B------:R-:W-:Y:S01]  /*0940*/  MOV R4, 0x980 ;  /* 0x0000098000047802 */ /* 0x000fe20000000f00 */
[----:B------:R-:W-:Y:S02]  /*0950*/  IMAD.MOV.U32 R26, RZ, RZ, R20 ;  /* 0x000000ffff1a7224 */ /* 0x000fe400078e0014 */
[----:B------:R-:W-:-:S07]  /*0960*/  IMAD.MOV.U32 R27, RZ, RZ, R21 ;  /* 0x000000ffff1b7224 */ /* 0x000fce00078e0015 */
[----:B------:R-:W-:Y:S05]  /*0970*/  CALL.REL.NOINC `($__internal_0_$__cuda_sm20_div_rn_f64_full) ;  /* 0x0000008000e87944 */ /* 0x000fea0003c00000 */
[----:B------:R-:W-:-:S07]  /*0980*/  MOV R7, R5 ;  /* 0x0000000500077202 */ /* 0x000fce0000000f00 */
.L_x_9:
[----:B------:R-:W-:Y:S05]  /*0990*/  BSYNC.RECONVERGENT B2 ;  /* 0x0000000000027941 */ /* 0x000fea0003800200 */
.L_x_8:
[----:B------:R-:W-:Y:S01]  /*09a0*/  DADD R4, -RZ, |R6| ;  /* 0x00000000ff047229 */ /* 0x000fe20000000506 */
[----:B------:R-:W-:Y:S01]  /*09b0*/  BSSY.RECONVERGENT B1, `(.L_x_10) ;  /* 0x0000005000017945 */ /* 0x000fe20003800200 */
[----:B------:R-:W-:-:S08]  /*09c0*/  MOV R0, 0xa00 ;  /* 0x00000a0000007802 */ /* 0x000fd00000000f00 */
[----:B------:R-:W-:Y:S02]  /*09d0*/  IMAD.MOV.U32 R40, RZ, RZ, R4 ;  /* 0x000000ffff287224 */ /* 0x000fe400078e0004 */
[----:B------:R-:W-:-:S07]  /*09e0*/  IMAD.MOV.U32 R11, RZ, RZ, R5 ;  /* 0x000000ffff0b7224 */ /* 0x000fce00078e0005 */
[----:B------:R-:W-:Y:S05]  /*09f0*/  CALL.REL.NOINC `($_Z6kernelPPdS0_S0_S0_$__internal_accurate_pow) ;  /* 0x0000008800587944 */ /* 0x000fea0003c00000 */
[----:B------:R-:W-:Y:S05]  /*0a00*/  BSYNC.RECONVERGENT B1 ;  /* 0x0000000000017941 */ /* 0x000fea0003800200 */
.L_x_10:
[----:B------:R-:W2:Y:S01]  /*0a10*/  LDG.E.64 R4, desc[UR10][R14.64] ;  /* 0x0000000a0e047981 */ /* 0x000ea2000c1e1b00 */
[----:B------:R-:W-:Y:S01]  /*0a20*/  DSETP.NEU.AND P2, PT, R6, RZ, PT ;  /* 0x000000ff0600722a */ /* 0x000fe20003f4d000 */
[----:B------:R-:W-:Y:S01]  /*0a30*/  BSSY.RECONVERGENT B1, `(.L_x_11) ;  /* 0x0000011000017945 */ /* 0x000fe20003800200 */
[----:B--2---:R-:W-:-:S05]  /*0a40*/  IMAD.WIDE R8, R3, 0x8, R4 ;  /* 0x0000000803087825 */ /* 0x004fca00078e0204 */
[----:B------:R0:W5:Y:S01]  /*0a50*/  LD.E.64 R12, desc[UR10][R8.64] ;  /* 0x0000000a080c7980 */ /* 0x000162000c101b00 */
[C---:B------:R-:W-:Y:S02]  /*0a60*/  DADD R4, R6.reuse, 2 ;  /* 0x4000000006047429 */ /* 0x040fe40000000000 */
[----:B------:R-:W-:-:S08]  /*0a70*/  DSETP.NEU.AND P1, PT, R6, 1, PT ;  /* 0x3ff000000600742a */ /* 0x000fd00003f2d000 */
[----:B------:R-:W-:Y:S02]  /*0a80*/  LOP3.LUT R4, R5, 0x7ff00000, RZ, 0xc0, !PT ;  /* 0x7ff0000005047812 */ /* 0x000fe400078ec0ff */
[----:B------:R-:W-:Y:S02]  /*0a90*/  MOV R5, R25 ;  /* 0x0000001900057202 */ /* 0x000fe40000000f00 */
[----:B------:R-:W-:Y:S01]  /*0aa0*/  ISETP.NE.AND P3, PT, R4, 0x7ff00000, PT ;  /* 0x7ff000000400780c */ /* 0x000fe20003f65270 */
[----:B------:R-:W-:Y:S01]  /*0ab0*/  IMAD.MOV.U32 R4, RZ, RZ, R2 ;  /* 0x000000ffff047224 */ /* 0x000fe200078e0002 */
[----:B------:R-:W-:-:S11]  /*0ac0*/  @!P2 CS2R R4, SRZ ;  /* 0x000000000004a805 */ /* 0x000fd6000001ff00 */
[----:B0-----:R-:W-:Y:S05]  /*0ad0*/  @P3 BRA `(.L_x_12) ;  /* 0x0000000000183947 */ /* 0x001fea0003800000 */
[----:B------:R-:W-:-:S14]  /*0ae0*/  DSETP.NAN.AND P2, PT, R6, R6, PT ;  /* 0x000000060600722a */ /* 0x000fdc0003f48000 */
[----:B------:R-:W-:Y:S01]  /*0af0*/  @P2 DADD R4, R6, 2 ;  /* 0x4000000006042429 */ /* 0x000fe20000000000 */
[----:B------:R-:W-:Y:S10]  /*0b00*/  @P2 BRA `(.L_x_12) ;  /* 0x00000000000c2947 */ /* 0x000ff40003800000 */
[----:B------:R-:W-:-:S14]  /*0b10*/  DSETP.NEU.AND P2, PT, |R6|, +INF , PT ;  /* 0x7ff000000600742a */ /* 0x000fdc0003f4d200 */
[----:B------:R-:W-:Y:S02]  /*0b20*/  @!P2 IMAD.MOV.U32 R4, RZ, RZ, 0x0 ;  /* 0x00000000ff04a424 */ /* 0x000fe400078e00ff */
[----:B------:R-:W-:-:S07]  /*0b30*/  @!P2 IMAD.MOV.U32 R5, RZ, RZ, 0x7ff00000 ;  /* 0x7ff00000ff05a424 */ /* 0x000fce00078e00ff */
.L_x_12:
[----:B------:R-:W-:Y:S05]  /*0b40*/  BSYNC.RECONVERGENT B1 ;  /* 0x0000000000017941 */ /* 0x000fea0003800200 */
.L_x_11:
[----:B------:R-:W-:Y:S02]  /*0b50*/  FSEL R4, R4, RZ, P1 ;  /* 0x000000ff04047208 */ /* 0x000fe40000800000 */
[----:B------:R-:W-:-:S06]  /*0b60*/  FSEL R5, R5, 1.875, P1 ;  /* 0x3ff0000005057808 */ /* 0x000fcc0000800000 */
[----:B-----5:R-:W-:-:S07]  /*0b70*/  DADD R12, R12, -R4 ;  /* 0x000000000c0c7229 */ /* 0x020fce0000000804 */
[----:B------:R0:W-:Y:S04]  /*0b80*/  ST.E.64 desc[UR10][R8.64], R12 ;  /* 0x0000000c08007985 */ /* 0x0001e8000c101b0a */
[----:B------:R-:W2:Y:S04]  /*0b90*/  LDG.E.64 R4, desc[UR10][R22.64+0x8] ;  /* 0x0000080a16047981 */ /* 0x000ea8000c1e1b00 */
[----:B------:R-:W3:Y:S01]  /*0ba0*/  LDG.E.64 R6, desc[UR10][R22.64+-0x8] ;  /* 0xfffff80a16067981 */ /* 0x000ee2000c1e1b00 */
[----:B------:R-:W1:Y:S01]  /*0bb0*/  MUFU.RCP64H R25, R17 ;  /* 0x0000001100197308 */ /* 0x000e620000001800 */
[----:B------:R-:W-:-:S02]  /*0bc0*/  IMAD.MOV.U32 R24, RZ, RZ, 0x1 ;  /* 0x00000001ff187424 */ /* 0x000fc400078e00ff */
[----:B--2---:R-:W-:-:S04]  /*0bd0*/  IMAD.WIDE R4, R3, 0x8, R4 ;  /* 0x0000000803047825 */ /* 0x004fc800078e0204 */
[----:B---3--:R-:W-:Y:S02]  /*0be0*/  IMAD.WIDE R6, R3, 0x8, R6 ;  /* 0x0000000803067825 */ /* 0x008fe400078e0206 */
[----:B------:R-:W2:Y:S04]  /*0bf0*/  LD.E.64 R4, desc[UR10][R4.64] ;  /* 0x0000000a04047980 */ /* 0x000ea8000c101b00 */
[----:B------:R-:W2:Y:S01]  /*0c00*/  LD.E.64 R6, desc[UR10][R6.64] ;  /* 0x0000000a06067980 */ /* 0x000ea2000c101b00 */
[----:B-1----:R-:W-:Y:S01]  /*0c10*/  DFMA R26, -R16, R24, 1 ;  /* 0x3ff00000101a742b */ /* 0x002fe20000000118 */
[----:B------:R-:W-:Y:S07]  /*0c20*/  BSSY.RECONVERGENT B2, `(.L_x_13) ;  /* 0x0000015000027945 */ /* 0x000fee0003800200 */
[----:B------:R-:W-:-:S08]  /*0c30*/  DFMA R26, R26, R26, R26 ;  /* 0x0000001a1a1a722b */ /* 0x000fd0000000001a */
[----:B------:R-:W-:-:S08]  /*0c40*/  DFMA R26, R24, R26, R24 ;  /* 0x0000001a181a722b */ /* 0x000fd00000000018 */
[----:B0-----:R-:W-:-:S08]  /*0c50*/  DFMA R12, -R16, R26, 1 ;  /* 0x3ff00000100c742b */ /* 0x001fd0000000011a */
[----:B------:R-:W-:Y:S02]  /*0c60*/  DFMA R12, R26, R12, R26 ;  /* 0x0000000c1a0c722b */ /* 0x000fe4000000001a */
[----:B--2---:R-:W-:-:S08]  /*0c70*/  DADD R8, R4, -R6 ;  /* 0x0000000004087229 */ /* 0x004fd00000000806 */
[----:B------:R-:W-:-:S08]  /*0c80*/  DADD R8, R8, R8 ;  /* 0x0000000008087229 */ /* 0x000fd00000000008 */
[----:B------:R-:W-:Y:S02]  /*0c90*/  DMUL R4, R12, R8 ;  /* 0x000000080c047228 */ /* 0x000fe40000000000 */
        /* <DEDUP_REMOVED lines=13> */
.L_x_14:
[----:B------:R-:W-:Y:S05]  /*0d70*/  BSYNC.RECONVERGENT B2 ;  /* 0x0000000000027941 */ /* 0x000fea0003800200 */
.L_x_13:
[----:B------:R-:W2:Y:S01]  /*0d80*/  LDG.E.64 R4, desc[UR10][R28.64] ;  /* 0x0000000a1c047981 */ /* 0x000ea2000c1e1b00 */
[----:B------:R-:W0:Y:S01]  /*0d90*/  MUFU.RCP64H R23, R21 ;  /* 0x0000001500177308 */ /* 0x000e220000001800 */
[----:B------:R-:W-:-:S06]  /*0da0*/  IMAD.MOV.U32 R22, RZ, RZ, 0x1 ;  /* 0x00000001ff167424 */ /* 0x000fcc00078e00ff */
[----:B0-----:R-:W-:Y:S01]  /*0db0*/  DFMA R24, -R20, R22, 1 ;  /* 0x3ff000001418742b */ /* 0x001fe20000000116 */
[----:B--2---:R-:W-:-:S05]  /*0dc0*/  IMAD.WIDE R4, R3, 0x8, R4 ;  /* 0x0000000803047825 */ /* 0x004fca00078e0204 */
[----:B------:R-:W2:Y:S04]  /*0dd0*/  LD.E.64 R8, desc[UR10][R4.64+0x8] ;  /* 0x0000080a04087980 */ /* 0x000ea8000c101b00 */
[----:B------:R-:W2:Y:S01]  /*0de0*/  LD.E.64 R12, desc[UR10][R4.64+-0x8] ;  /* 0xfffff80a040c7980 */ /* 0x000ea2000c101b00 */
[----:B------:R-:W-:Y:S01]  /*0df0*/  DFMA R24, R24, R24, R24 ;  /* 0x000000181818722b */ /* 0x000fe20000000018 */
[----:B------:R-:W-:Y:S07]  /*0e00*/  BSSY.RECONVERGENT B2, `(.L_x_15) ;  /* 0x0000014000027945 */ /* 0x000fee0003800200 */
[----:B------:R-:W-:-:S02]  /*0e10*/  DFMA R24, R22, R24, R22 ;  /* 0x000000181618722b */ /* 0x000fc40000000016 */
[----:B--2---:R-:W-:-:S06]  /*0e20*/  DADD R8, R8, -R12 ;  /* 0x0000000008087229 */ /* 0x004fcc000000080c */
[----:B------:R-:W-:Y:S02]  /*0e30*/  DFMA R12, -R20, R24, 1 ;  /* 0x3ff00000140c742b */ /* 0x000fe40000000118 */
[----:B------:R-:W-:-:S06]  /*0e40*/  DMUL R8, R8, R6 ;  /* 0x0000000608087228 */ /* 0x000fcc0000000000 */
[----:B------:R-:W-:-:S08]  /*0e50*/  DFMA R12, R24, R12, R24 ;  /* 0x0000000c180c722b */ /* 0x000fd00000000018 */
[----:B------:R-:W-:Y:S01]  /*0e60*/  DMUL R6, R12, R8 ;  /* 0x000000080c067228 */ /* 0x000fe20000000000 */
[----:B------:R-:W-:-:S07]  /*0e70*/  FSETP.GEU.AND P2, PT, |R9|, 6.5827683646048100446e-37, PT ;  /* 0x036000000900780b */ /* 0x000fce0003f4e200 */
[----:B------:R-:W-:-:S08]  /*0e80*/  DFMA R4, -R20, R6, R8 ;  /* 0x000000061404722b */ /* 0x000fd00000000108 */
[----:B------:R-:W-:-:S10]  /*0e90*/  DFMA R6, R12, R4, R6 ;  /* 0x000000040c06722b */ /* 0x000fd40000000006 */
[----:B------:R-:W-:-:S05]  /*0ea0*/  FFMA R0, RZ, R21, R7 ;  /* 0x00000015ff007223 */ /* 0x000fca0000000007 */
[----:B------:R-:W-:-:S13]  /*0eb0*/  FSETP.GT.AND P1, PT, |R0|, 1.469367938527859385e-39, PT ;  /* 0x001000000000780b */ /* 0x000fda0003f24200 */
[----:B------:R-:W-:Y:S05]  /*0ec0*/  @P1 BRA P2, `(.L_x_16) ;  /* 0x00000000001c1947 */ /* 0x000fea0001000000 */
[----:B------:R-:W-:Y:S01]  /*0ed0*/  IMAD.MOV.U32 R6, RZ, RZ, R8 ;  /* 0x000000ffff067224 */ /* 0x000fe200078e0008 */
[----:B------:R-:W-:Y:S01]  /*0ee0*/  MOV R26, R20 ;  /* 0x00000014001a7202 */ /* 0x000fe20000000f00 */
[----:B------:R-:W-:Y:S01]  /*0ef0*/  IMAD.MOV.U32 R7, RZ, RZ, R9 ;  /* 0x000000ffff077224 */ /* 0x000fe200078e0009 */
[----:B------:R-:W-:Y:S01]  /*0f00*/  MOV R4, 0xf30 ;  /* 0x00000f3000047802 */ /* 0x000fe20000000f00 */
[----:B------:R-:W-:-:S07]  /*0f10*/  IMAD.MOV.U32 R27, RZ, RZ, R21 ;  /* 0x000000ffff1b7224 */ /* 0x000fce00078e0015 */
[----:B------:R-:W-:Y:S05]  /*0f20*/  CALL.REL.NOINC `($__internal_0_$__cuda_sm20_div_rn_f64_full) ;  /* 0x0000007c007c7944 */ /* 0x000fea0003c00000 */
[----:B------:R-:W-:-:S07]  /*0f30*/  IMAD.MOV.U32 R7, RZ, RZ, R5 ;  /* 0x000000ffff077224 */ /* 0x000fce00078e0005 */
.L_x_16:
[----:B------:R-:W-:Y:S05]  /*0f40*/  BSYNC.RECONVERGENT B2 ;  /* 0x0000000000027941 */ /* 0x000fea0003800200 */
.L_x_15:
[----:B------:R-:W2:Y:S02]  /*0f50*/  LDG.E.64 R4, desc[UR10][R14.64] ;  /* 0x0000000a0e047981 */ /* 0x000ea4000c1e1b00 */
[----:B--2---:R-:W-:-:S05]  /*0f60*/  IMAD.WIDE R4, R3, 0x8, R4 ;  /* 0x0000000803047825 */ /* 0x004fca00078e0204 */
[----:B------:R-:W2:Y:S02]  /*0f70*/  LD.E.64 R8, desc[UR10][R4.64] ;  /* 0x0000000a04087980 */ /* 0x000ea4000c101b00 */
[----:B--2---:R-:W-:-:S07]  /*0f80*/  DADD R8, R8, -R6 ;  /* 0x0000000008087229 */ /* 0x004fce0000000806 */
[----:B------:R0:W-:Y:S04]  /*0f90*/  ST.E.64 desc[UR10][R4.64], R8 ;  /* 0x0000000804007985 */ /* 0x0001e8000c101b0a */
[----:B------:R-:W2:Y:S04]  /*0fa0*/  LDG.E.64 R6, desc[UR10][R28.64+0x8] ;  /* 0x0000080a1c067981 */ /* 0x000ea8000c1e1b00 */
[----:B------:R-:W3:Y:S01]  /*0fb0*/  LDG.E.64 R12, desc[UR10][R28.64+-0x8] ;  /* 0xfffff80a1c0c7981 */ /* 0x000ee2000c1e1b00 */
[----:B------:R-:W1:Y:S01]  /*0fc0*/  MUFU.RCP64H R21, R17 ;  /* 0x0000001100157308 */ /* 0x000e620000001800 */
[----:B------:R-:W-:-:S06]  /*0fd0*/  IMAD.MOV.U32 R20, RZ, RZ, 0x1 ;  /* 0x00000001ff147424 */ /* 0x000fcc00078e00ff */
[----:B-1----:R-:W-:Y:S01]  /*0fe0*/  DFMA R22, -R16, R20, 1 ;  /* 0x3ff000001016742b */ /* 0x002fe20000000114 */
[----:B--2---:R-:W-:-:S04]  /*0ff0*/  IMAD.WIDE R6, R3, 0x8, R6 ;  /* 0x0000000803067825 */ /* 0x004fc800078e0206 */
[----:B---3--:R-:W-:Y:S02]  /*1000*/  IMAD.WIDE R12, R3, 0x8, R12 ;  /* 0x00000008030c7825 */ /* 0x008fe400078e020c */
[----:B------:R-:W2:Y:S04]  /*1010*/  LD.E.64 R6, desc[UR10][R6.64] ;  /* 0x0000000a06067980 */ /* 0x000ea8000c101b00 */
[----:B------:R-:W2:Y:S01]  /*1020*/  LD.E.64 R12, desc[UR10][R12.64] ;  /* 0x0000000a0c0c7980 */ /* 0x000ea2000c101b00 */
[----:B------:R-:W-:Y:S01]  /*1030*/  DFMA R22, R22, R22, R22 ;  /* 0x000000161616722b */ /* 0x000fe20000000016 */
[----:B------:R-:W-:Y:S07]  /*1040*/  BSSY.RECONVERGENT B2, `(.L_x_17) ;  /* 0x0000013000027945 */ /* 0x000fee0003800200 */
[----:B------:R-:W-:-:S08]  /*1050*/  DFMA R22, R20, R22, R20 ;  /* 0x000000161416722b */ /* 0x000fd00000000014 */
[----:B0-----:R-:W-:-:S08]  /*1060*/  DFMA R4, -R16, R22, 1 ;  /* 0x3ff000001004742b */ /* 0x001fd00000000116 */
        /* <DEDUP_REMOVED lines=16> */
.L_x_18:
[----:B------:R-:W-:Y:S05]  /*1170*/  BSYNC.RECONVERGENT B2 ;  /* 0x0000000000027941 */ /* 0x000fea0003800200 */
.L_x_17:
[----:B------:R-:W-:Y:S01]  /*1180*/  DADD R4, -RZ, |R6| ;  /* 0x00000000ff047229 */ /* 0x000fe20000000506 */
[----:B------:R-:W-:Y:S01]  /*1190*/  BSSY.RECONVERGENT B1, `(.L_x_19) ;  /* 0x0000005000017945 */ /* 0x000fe20003800200 */
[----:B------:R-:W-:-:S08]  /*11a0*/  MOV R0, 0x11e0 ;  /* 0x000011e000007802 */ /* 0x000fd00000000f00 */
[----:B------:R-:W-:Y:S02]  /*11b0*/  IMAD.MOV.U32 R40, RZ, RZ, R4 ;  /* 0x000000ffff287224 */ /* 0x000fe400078e0004 */
[----:B------:R-:W-:-:S07]  /*11c0*/  IMAD.MOV.U32 R11, RZ, RZ, R5 ;  /* 0x000000ffff0b7224 */ /* 0x000fce00078e0005 */
[----:B------:R-:W-:Y:S05]  /*11d0*/  CALL.REL.NOINC `($_Z6kernelPPdS0_S0_S0_$__internal_accurate_pow) ;  /* 0x0000008000607944 */ /* 0x000fea0003c00000 */
[----:B------:R-:W-:Y:S05]  /*11e0*/  BSYNC.RECONVERGENT B1 ;  /* 0x0000000000017941 */ /* 0x000fea0003800200 */
.L_x_19:
        /* <DEDUP_REMOVED lines=19> */
.L_x_21:
[----:B------:R-:W-:Y:S05]  /*1320*/  BSYNC.RECONVERGENT B1 ;  /* 0x0000000000017941 */ /* 0x000fea0003800200 */
.L_x_20:
[----:B------:R-:W-:Y:S01]  /*1330*/  FSEL R4, R4, RZ, P1 ;  /* 0x000000ff04047208 */ /* 0x000fe20000800000 */
[----:B------:R-:W0:Y:S01]  /*1340*/  LDCU.64 UR4, c[0x3][0x18] ;  /* 0x00c00300ff0477ac */ /* 0x000e220008000a00 */
[----:B------:R-:W-:-:S06]  /*1350*/  FSEL R5, R5, 1.875, P1 ;  /* 0x3ff0000005057808 */ /* 0x000fcc0000800000 */
[----:B-----5:R-:W-:-:S07]  /*1360*/  DADD R12, R12, -R4 ;  /* 0x000000000c0c7229 */ /* 0x020fce0000000804 */
[----:B------:R1:W-:Y:S04]  /*1370*/  ST.E.64 desc[UR10][R8.64], R12 ;  /* 0x0000000c08007985 */ /* 0x0003e8000c101b0a */
[----:B------:R-:W2:Y:S02]  /*1380*/  LDG.E.64 R14, desc[UR10][R14.64] ;  /* 0x0000000a0e0e7981 */ /* 0x000ea4000c1e1b00 */
[----:B--2---:R-:W-:-:S05]  /*1390*/  IMAD.WIDE R4, R3, 0x8, R14 ;  /* 0x0000000803047825 */ /* 0x004fca00078e020e */
[----:B------:R-:W0:Y:S02]  /*13a0*/  LD.E.64 R6, desc[UR10][R4.64] ;  /* 0x0000000a04067980 */ /* 0x000e24000c101b00 */
[----:B0-----:R-:W-:-:S07]  /*13b0*/  DMUL R6, R6, UR4 ;  /* 0x0000000406067c28 */ /* 0x001fce0008000000 */
[----:B------:R1:W-:Y:S04]  /*13c0*/  ST.E.64 desc[UR10][R4.64], R6 ;  /* 0x0000000604007985 */ /* 0x0003e8000c101b0a */
.L_x_1:
[----:B------:R-:W-:Y:S05]  /*13d0*/  BSYNC.RECONVERGENT B0 ;  /* 0x0000000000007941 */ /* 0x000fea0003800200 */
.L_x_0:
[----:B------:R-:W-:-:S04]  /*13e0*/  UISETP.NE.U32.AND UP0, UPT, UR13, URZ, UPT ;  /* 0x000000ff0d00728c */ /* 0x000fc8000bf05070 */
[----:B------:R-:W-:-:S09]  /*13f0*/  UISETP.NE.AND.EX UP0, UPT, UR14, URZ, UPT, UP0 ;  /* 0x000000ff0e00728c */ /* 0x000fd2000bf05300 */
[----:B------:R-:W-:Y:S05]  /*1400*/  BRA.U UP0, `(.L_x_22) ;  /* 0x0000000100047547 */ /* 0x000fea000b800000 */
[----:B------:R-:W-:Y:S05]  /*1410*/  BPT.TRAP 0x1 ;  /* 0x000000040000795c */ /* 0x000fea0000300000 */
.L_x_22:
[----:B------:R-:W0:Y:S01]  /*1420*/  S2R R11, SR_TID.Y ;  /* 0x00000000000b7919 */ /* 0x000e220000002200 */
[----:B------:R-:W-:Y:S01]  /*1430*/  BSSY B0, `(.L_x_23) ;  /* 0x0000028000007945 */ /* 0x000fe20003800000 */
[----:B-1----:R-:W1:Y:S01]  /*1440*/  S2R R12, SR_TID.Z ;  /* 0x00000000000c7919 */ /* 0x002e620000002300 */
[----:B------:R-:W-:Y:S01]  /*1450*/  BAR.SYNC.DEFER_BLOCKING 0x0 ;  /* 0x0000000000007b1d */ /* 0x000fe20000010000 */
[----:B0-----:R-:W-:-:S05]  /*1460*/  IMAD.IADD R5, R10, 0x1, R11 ;  /* 0x000000010a057824 */ /* 0x001fca00078e020b */
[----:B-1----:R-:W-:-:S13]  /*1470*/  LOP3.LUT P1, R2, R5, RZ, R12, 0xfa, !PT ;  /* 0x000000ff05027212 */ /* 0x002fda000782fa0c */
[----:B------:R-:W-:Y:S05]  /*1480*/  @P1 BRA `(.L_x_24) ;  /* 0x0000000000881947 */ /* 0x000fea0003800000 */
[----:B------:R-:W0:Y:S01]  /*1490*/  LDCU UR4, c[0x0][0x370] ;  /* 0x00006e00ff0477ac */ /* 0x000e220008000800 */
[----:B------:R-:W1:Y:S01]  /*14a0*/  S2UR UR7, SR_CTAID.Y ;  /* 0x00000000000779c3 */ /* 0x000e620000002600 */
[----:B------:R-:W2:Y:S01]  /*14b0*/  S2R R5, SR_LANEID ;  /* 0x0000000000057919 */ /* 0x000ea20000000000 */
[----:B------:R-:W3:Y:S01]  /*14c0*/  LDCU UR5, c[0x0][0x374] ;  /* 0x00006e80ff0577ac */ /* 0x000ee20008000800 */
[----:B------:R-:W4:Y:S05]  /*14d0*/  LDCU UR6, c[0x0][0x378] ;  /* 0x00006f00ff0677ac */ /* 0x000f2a0008000800 */
[----:B------:R-:W5:Y:S01]  /*14e0*/  S2UR UR8, SR_CTAID.Z ;  /* 0x00000000000879c3 */ /* 0x000f620000002700 */
[----:B------:R-:W-:-:S02]  /*14f0*/  VOTEU.ANY UR15, UPT, PT ;  /* 0x00000000000f7886 */ /* 0x000fc400038e0100 */
[----:B------:R-:W2:Y:S01]  /*1500*/  FLO.U32 R4, UR15 ;  /* 0x0000000f00047d00 */ /* 0x000ea200080e0000 */
[----:B0-----:R-:W-:-:S07]  /*1510*/  UIADD3 UR9, UPT, UPT, URZ, -UR4, URZ ;  /* 0x80000004ff097290 */ /* 0x001fce000fffe0ff */
[----:B------:R-:W0:Y:S01]  /*1520*/  POPC R0, UR15 ;  /* 0x0000000f00007d09 */ /* 0x000e220008000000 */
[----:B-1----:R-:W-:-:S03]  /*1530*/  UIADD3 UR4, UPT, UPT, UR12, UR7, URZ ;  /* 0x000000070c047290 */ /* 0x002fc6000fffe0ff */
[----:B------:R-:W-:Y:S02]  /*1540*/  UMOV UR7, UR9 ;  /* 0x0000000900077c82 */ /* 0x000fe40008000000 */
[----:B---3--:R-:W-:Y:S02]  /*1550*/  UIMAD UR5, UR7, UR5, URZ ;  /* 0x00000005070572a4 */ /* 0x008fe4000f8e02ff */
[----:B-----5:R-:W-:Y:S01]  /*1560*/  UIADD3 UR8, UPT, UPT, -UR8, URZ, URZ ;  /* 0x000000ff08087290 */ /* 0x020fe2000fffe1ff */
[----:B--2---:R-:W-:-:S03]  /*1570*/  ISETP.EQ.U32.AND P1, PT, R4, R5, PT ;  /* 0x000000050400720c */ /* 0x004fc60003f22070 */
[----:B------:R-:W-:Y:S02]  /*1580*/  UISETP.NE.AND UP0, UPT, UR4, UR8, UPT ;  /* 0x000000080400728c */ /* 0x000fe4000bf05270 */
[----:B----4-:R-:W-:-:S04]  /*1590*/  UIMAD UR4, UR6, UR5, -0x7fffffff ;  /* 0x80000001060474a4 */ /* 0x010fc8000f8e0205 */
[----:B------:R-:W-:-:S06]  /*15a0*/  USEL UR4, UR4, 0x1, !UP0 ;  /* 0x0000000104047887 */ /* 0x000fcc000c000000 */
[----:B0-----:R-:W-:Y:S01]  /*15b0*/  IMAD R5, R0, UR4, RZ ;  /* 0x0000000400057c24 */ /* 0x001fe2000f8e02ff */
[----:B------:R-:W-:Y:S06]  /*15c0*/  @P1 MEMBAR.ALL.GPU ;  /* 0x0000000000001992 */ /* 0x000fec000000a000 */
[----:B------:R-:W-:-:S00]  /*15d0*/  @P1 ERRBAR ;  /* 0x00000000000019ab */ /* 0x000fc00000000000 */
[----:B------:R-:W-:Y:S06]  /*15e0*/  @P1 CGAERRBAR ;  /* 0x00000000000015ab */ /* 0x000fec0000000000 */
[----:B------:R-:W2:Y:S01]  /*15f0*/  @P1 ATOM.E.ADD.STRONG.GPU PT, R5, desc[UR10][R18.64+0x4], R5 ;  /* 0x800004051205198a */ /* 0x000ea200081ef10a */
[----:B------:R-:W0:Y:S02]  /*1600*/  S2R R6, SR_LTMASK ;  /* 0x0000000000067919 */ /* 0x000e240000003900 */
[----:B0-----:R-:W-:-:S04]  /*1610*/  LOP3.LUT R6, R6, UR15, RZ, 0xc0, !PT ;  /* 0x0000000f06067c12 */ /* 0x001fc8000f8ec0ff */
[----:B------:R-:W0:Y:S01]  /*1620*/  POPC R7, R6 ;  /* 0x0000000600077309 */ /* 0x000e220000000000 */
[----:B--2---:R-:W0:Y:S02]  /*1630*/  SHFL.IDX PT, R0, R5, R4, 0x1f ;  /* 0x00001f0405007589 */ /* 0x004e2400000e0000 */
[----:B0-----:R-:W-:-:S07]  /*1640*/  IMAD R0, R7, UR4, R0 ;  /* 0x0000000407007c24 */ /* 0x001fce000f8e0200 */
.L_x_25:
[----:B------:R-:W2:Y:S04]  /*1650*/  LD.E.STRONG.GPU R5, desc[UR10][R18.64+0x4] ;  /* 0x0000040a12057980 */ /* 0x000ea8000c10f900 */
[----:B--2---:R-:W-:Y:S01]  /*1660*/  CCTL.IVALL ;  /* 0x00000000ff00798f */ /* 0x004fe20002000000 */
[----:B------:R-:W-:Y:S05]  /*1670*/  YIELD ;  /* 0x0000000000007946 */ /* 0x000fea0003800000 */
[----:B------:R-:W-:-:S04]  /*1680*/  LOP3.LUT R5, R5, R0, RZ, 0x3c, !PT ;  /* 0x0000000005057212 */ /* 0x000fc800078e3cff */
[----:B------:R-:W-:-:S13]  /*1690*/  ISETP.GT.AND P1, PT, R5, -0x1, PT ;  /* 0xffffffff0500780c */ /* 0x000fda0003f24270 */
[----:B------:R-:W-:Y:S05]  /*16a0*/  @P1 BRA `(.L_x_25) ;  /* 0xfffffffc00e81947 */ /* 0x000fea000383ffff */
.L_x_24:
[----:B------:R-:W-:Y:S05]  /*16b0*/  BSYNC B0 ;  /* 0x0000000000007941 */ /* 0x000fea0003800000 */
.L_x_23:
[----:B------:R-:W-:-:S03]  /*16c0*/  UMOV UR4, 0xffffffff ;  /* 0xffffffff00047882 */ /* 0x000fc60000000000 */
[----:B------:R-:W-:Y:S05]  /*16d0*/  BRA.DIV UR4, `(.L_x_26) ;  /* 0x0000006e04207947 */ /* 0x000fea000b800000 */
[----:B------:R-:W-:Y:S06]  /*16e0*/  BAR.SYNC.DEFER_BLOCKING 0x0 ;  /* 0x0000000000007b1d */ /* 0x000fec0000010000 */
.L_x_90:
[----:B------:R-:W0:Y:S01]  /*16f0*/  LDCU UR4, c[0x0][0x370] ;  /* 0x00006e00ff0477ac */ /* 0x000e220008000800 */
[----:B------:R-:W1:Y:S01]  /*1700*/  S2UR UR7, SR_CTAID.Y ;  /* 0x00000000000779c3 */ /* 0x000e620000002600 */
[----:B------:R-:W2:Y:S01]  /*1710*/  S2R R13, SR_CTAID.X ;  /* 0x00000000000d7919 */ /* 0x000ea20000002500 */
[----:B------:R-:W-:Y:S01]  /*1720*/  BSSY B0, `(.L_x_27) ;  /* 0x000027f000007945 */ /* 0x000fe20003800000 */
[----:B------:R-:W3:Y:S01]  /*1730*/  LDCU UR5, c[0x0][0x374] ;  /* 0x00006e80ff0577ac */ /* 0x000ee20008000800 */
[----:B------:R-:W-:Y:S01]  /*1740*/  IMAD.MOV.U32 R14, RZ, RZ, RZ ;  /* 0x000000ffff0e7224 */ /* 0x000fe200078e00ff */
[----:B------:R-:W4:Y:S03]  /*1750*/  LDCU UR6, c[0x0][0x378] ;  /* 0x00006f00ff0677ac */ /* 0x000f260008000800 */
[----:B------:R-:W5:Y:S01]  /*1760*/  S2UR UR8, SR_CTAID.Z ;  /* 0x00000000000879c3 */ /* 0x000f620000002700 */
[----:B0-----:R-:W-:-:S04]  /*1770*/  UIADD3 UR4, UPT, UPT, URZ, -UR4, URZ ;  /* 0x80000004ff047290 */ /* 0x001fc8000fffe0ff */
[----:B---3--:R-:W-:Y:S02]  /*1780*/  UIMAD UR4, UR4, UR5, URZ ;  /* 0x00000005040472a4 */ /* 0x008fe4000f8e02ff */
[----:B-1----:R-:W-:Y:S02]  /*1790*/  UIADD3 UR7, UPT, UPT, UR12, UR7, URZ ;  /* 0x000000070c077290 */ /* 0x002fe4000fffe0ff */
[----:B----4-:R-:W-:Y:S01]  /*17a0*/  UIMAD UR4, UR6, UR4, -0x7fffffff ;  /* 0x80000001060474a4 */ /* 0x010fe2000f8e0204 */
[----:B-----5:R-:W-:-:S04]  /*17b0*/  IADD3 R0, PT, PT, RZ, -UR8, RZ ;  /* 0x80000008ff007c10 */ /* 0x020fc8000fffe0ff */
[----:B------:R-:W-:Y:S01]  /*17c0*/  ISETP.NE.AND P1, PT, R0, UR7, PT ;  /* 0x0000000700007c0c */ /* 0x000fe2000bf25270 */
[----:B------:R-:W-:-:S05]  /*17d0*/  IMAD.U32 R0, RZ, RZ, UR4 ;  /* 0x00000004ff007e24 */ /* 0x000fca000f8e00ff */
[----:B--2---:R-:W-:-:S07]  /*17e0*/  SEL R0, R0, 0x1, !P1 ;  /* 0x0000000100007807 */ /* 0x004fce0004800000 */
.L_x_45:
[----:B------:R-:W0:Y:S01]  /*17f0*/  LDC.64 R16, c[0x0][0x390] ;  /* 0x0000e400ff107b82 */ /* 0x000e220000000a00 */
[----:B------:R-:W-:Y:S05]  /*1800*/  YIELD ;  /* 0x0000000000007946 */ /* 0x000fea0003800000 */
[----:B------:R-:W-:Y:S01]  /*1810*/  BSSY.RECONVERGENT B2, `(.L_x_28) ;  /* 0x0000030000027945 */ /* 0x000fe20003800200 */
[----:B0-----:R-:W-:-:S03]  /*1820*/  IMAD.WIDE R16, R30, 0x8, R16 ;  /* 0x000000081e107825 */ /* 0x001fc600078e0210 */
[----:B--2---:R-:W-:Y:S05]  /*1830*/  @P0 BRA `(.L_x_29) ;  /* 0x0000000000b40947 */ /* 0x004fea0003800000 */
[----:B------:R-:W0:Y:S01]  /*1840*/  LDC.64 R20, c[0x0][0x398] ;  /* 0x0000e600ff147b82 */ /* 0x000e220000000a00 */
[----:B------:R-:W2:Y:S04]  /*1850*/  LDG.E.64 R6, desc[UR10][R16.64+0x8] ;  /* 0x0000080a10067981 */ /* 0x000ea8000c1e1b00 */
[----:B------:R-:W3:Y:S04]  /*1860*/  LDG.E.64 R8, desc[UR10][R16.64+-0x8] ;  /* 0xfffff80a10087981 */ /* 0x000ee8000c1e1b00 */
[----:B------:R-:W4:Y:S01]  /*1870*/  LDG.E.64 R4, desc[UR10][R16.64] ;  /* 0x0000000a10047981 */ /* 0x000f22000c1e1b00 */
[----:B0-----:R-:W-:-:S05]  /*1880*/  IMAD.WIDE R32, R30, 0x8, R20 ;  /* 0x000000081e207825 */ /* 0x001fca00078e0214 */
[----:B------:R-:W5:Y:S01]  /*1890*/  LDG.E.64 R28, desc[UR10][R32.64] ;  /* 0x0000000a201c7981 */ /* 0x000f62000c1e1b00 */
[----:B--2---:R-:W-:-:S04]  /*18a0*/  IMAD.WIDE R20, R3, 0x8, R6 ;  /* 0x0000000803147825 */ /* 0x004fc800078e0206 */
[C---:B---3--:R-:W-:Y:S02]  /*18b0*/  IMAD.WIDE R24, R3.reuse, 0x8, R8 ;  /* 0x0000000803187825 */ /* 0x048fe400078e0208 */
[----:B------:R-:W2:Y:S02]  /*18c0*/  LD.E.64 R20, desc[UR10][R20.64] ;  /* 0x0000000a14147980 */ /* 0x000ea4000c101b00 */
[C---:B----4-:R-:W-:Y:S02]  /*18d0*/  IMAD.WIDE R26, R3.reuse, 0x8, R4 ;  /* 0x00000008031a7825 */ /* 0x050fe400078e0204 */
[----:B------:R-:W2:Y:S04]  /*18e0*/  LD.E.64 R24, desc[UR10][R24.64] ;  /* 0x0000000a18187980 */ /* 0x000ea8000c101b00 */
[----:B------:R-:W3:Y:S04]  /*18f0*/  LD.E.64 R8, desc[UR10][R26.64+0x8] ;  /* 0x0000080a1a087980 */ /* 0x000ee8000c101b00 */
[----:B------:R-:W3:Y:S01]  /*1900*/  LD.E.64 R22, desc[UR10][R26.64+-0x8] ;  /* 0xfffff80a1a167980 */ /* 0x000ee2000c101b00 */
[----:B-----5:R-:W-:-:S06]  /*1910*/  IMAD.WIDE R6, R3, 0x8, R28 ;  /* 0x0000000803067825 */ /* 0x020fcc00078e021c */
[----:B------:R-:W4:Y:S01]  /*1920*/  LD.E.64 R6, desc[UR10][R6.64] ;  /* 0x0000000a06067980 */ /* 0x000f22000c101b00 */
[----:B------:R-:W0:Y:S01]  /*1930*/  MUFU.RCP64H R29, 0.0099999979138374328613 ;  /* 0x3f847ae1001d7908 */ /* 0x000e220000001800 */
[----:B------:R-:W-:Y:S02]  /*1940*/  HFMA2 R5, -RZ, RZ, 1.87890625, 56352 ;  /* 0x3f847ae1ff057431 */ /* 0x000fe400000001ff */
[----:B------:R-:W-:Y:S02]  /*1950*/  IMAD.MOV.U32 R4, RZ, RZ, 0x47ae147c ;  /* 0x47ae147cff047424 */ /* 0x000fe400078e00ff */
[----:B------:R-:W-:-:S06]  /*1960*/  IMAD.MOV.U32 R28, RZ, RZ, 0x1 ;  /* 0x00000001ff1c7424 */ /* 0x000fcc00078e00ff */
[----:B0-----:R-:W-:Y:S01]  /*1970*/  DFMA R32, R28, -R4, 1 ;  /* 0x3ff000001c20742b */ /* 0x001fe20000000804 */
[----:B------:R-:W-:Y:S01]  /*1980*/  UMOV UR4, 0x47ae147c ;  /* 0x47ae147c00047882 */ /* 0x000fe20000000000 */
[----:B------:R-:W-:-:S06]  /*1990*/  UMOV UR5, 0x3f647ae1 ;  /* 0x3f647ae100057882 */ /* 0x000fcc0000000000 */
[----:B------:R-:W-:-:S08]  /*19a0*/  DFMA R32, R32, R32, R32 ;  /* 0x000000202020722b */ /* 0x000fd00000000020 */
[----:B------:R-:W-:Y:S02]  /*19b0*/  DFMA R32, R28, R32, R28 ;  /* 0x000000201c20722b */ /* 0x000fe4000000001c */
[----:B--2---:R-:W-:Y:S02]  /*19c0*/  DADD R20, R20, R24 ;  /* 0x0000000014147229 */ /* 0x004fe40000000018 */
[----:B---3--:R-:W-:-:S06]  /*19d0*/  DADD R8, R8, R22 ;  /* 0x0000000008087229 */ /* 0x008fcc0000000016 */
[----:B------:R-:W-:Y:S02]  /*19e0*/  DMUL R20, R20, UR4 ;  /* 0x0000000414147c28 */ /* 0x000fe40008000000 */
[----:B------:R-:W-:-:S06]  /*19f0*/  DFMA R22, R32, -R4, 1 ;  /* 0x3ff000002016742b */ /* 0x000fcc0000000804 */
[----:B------:R-:W-:Y:S02]  /*1a00*/  DFMA R8, R8, UR4, R20 ;  /* 0x0000000408087c2b */ /* 0x000fe40008000014 */
[----:B----4-:R-:W-:Y:S02]  /*1a10*/  DMUL R6, R6, UR4 ;  /* 0x0000000406067c28 */ /* 0x010fe40008000000 */
[----:B------:R-:W-:-:S06]  /*1a20*/  DFMA R22, R32, R22, R32 ;  /* 0x000000162016722b */ /* 0x000fcc0000000020 */
[----:B------:R-:W-:-:S08]  /*1a30*/  DFMA R6, R6, -UR4, R8 ;  /* 0x8000000406067c2b */ /* 0x000fd00008000008 */
[----:B------:R-:W-:-:S08]  /*1a40*/  DMUL R20, R6, R22 ;  /* 0x0000001606147228 */ /* 0x000fd00000000000 */
[----:B------:R-:W-:-:S08]  /*1a50*/  DFMA R4, R20, -R4, R6 ;  /* 0x800000041404722b */ /* 0x000fd00000000006 */
[----:B------:R-:W-:Y:S01]  /*1a60*/  DFMA R20, R22, R4, R20 ;  /* 0x000000041614722b */ /* 0x000fe20000000014 */
[----:B------:R-:W-:-:S09]  /*1a70*/  FSETP.GEU.AND P2, PT, |R7|, 6.5827683646048100446e-37, PT ;  /* 0x036000000700780b */ /* 0x000fd20003f4e200 */
[----:B------:R-:W-:-:S05]  /*1a80*/  FFMA R4, RZ, 1.0349999666213989258, R21 ;  /* 0x3f847ae1ff047823 */ /* 0x000fca0000000015 */
[----:B------:R-:W-:-:S13]  /*1a90*/  FSETP.GT.AND P1, PT, |R4|, 1.469367938527859385e-39, PT ;  /* 0x001000000400780b */ /* 0x000fda0003f24200 */
[----:B------:R-:W-:Y:S05]  /*1aa0*/  @P1 BRA P2, `(.L_x_29) ;  /* 0x0000000000181947 */ /* 0x000fea0001000000 */
[----:B------:R-:W-:Y:S01]  /*1ab0*/  IMAD.MOV.U32 R26, RZ, RZ, 0x47ae147c ;  /* 0x47ae147cff1a7424 */ /* 0x000fe200078e00ff */
[----:B------:R-:W-:Y:S02]  /*1ac0*/  MOV R27, 0x3f847ae1 ;  /* 0x3f847ae1001b7802 */ /* 0x000fe40000000f00 */
[----:B------:R-:W-:-:S07]  /*1ad0*/  MOV R4, 0x1af0 ;  /* 0x00001af000047802 */ /* 0x000fce0000000f00 */
[----:B------:R-:W-:Y:S05]  /*1ae0*/  CALL.REL.NOINC `($__internal_0_$__cuda_sm20_div_rn_f64_full) ;  /* 0x00000070008c7944 */ /* 0x000fea0003c00000 */
[----:B------:R-:W-:Y:S02]  /*1af0*/  IMAD.MOV.U32 R20, RZ, RZ, R6 ;  /* 0x000000ffff147224 */ /* 0x000fe400078e0006 */
[----:B------:R-:W-:-:S07]  /*1b00*/  IMAD.MOV.U32 R21, RZ, RZ, R5 ;  /* 0x000000ffff157224 */ /* 0x000fce00078e0005 */
.L_x_29:
[----:B------:R-:W-:Y:S05]  /*1b10*/  BSYNC.RECONVERGENT B2 ;  /* 0x0000000000027941 */ /* 0x000fea0003800200 */
.L_x_28:
[----:B------:R-:W-:-:S04]  /*1b20*/  UISETP.NE.U32.AND UP0, UPT, UR13, URZ, UPT ;  /* 0x000000ff0d00728c */ /* 0x000fc8000bf05070 */
[----:B------:R-:W-:-:S09]  /*1b30*/  UISETP.NE.AND.EX UP0, UPT, UR14, URZ, UPT, UP0 ;  /* 0x000000ff0e00728c */ /* 0x000fd2000bf05300 */
[----:B------:R-:W-:Y:S05]  /*1b40*/  BRA.U !UP0, `(.L_x_30) ;  /* 0x0000006908007547 */ /* 0x000fea000b800000 */
[----:B------:R-:W-:Y:S01]  /*1b50*/  UMOV UR4, 0xffffffff ;  /* 0xffffffff00047882 */ /* 0x000fe20000000000 */
[----:B------:R-:W-:Y:S02]  /*1b60*/  ISETP.NE.AND P1, PT, R2, RZ, PT ;  /* 0x000000ff0200720c */ /* 0x000fe40003f25270 */
[----:B------:R-:W-:Y:S11]  /*1b70*/  BRA.DIV UR4, `(.L_x_31) ;  /* 0x0000006a04287947 */ /* 0x000ff6000b800000 */
[----:B------:R-:W-:Y:S06]  /*1b80*/  BAR.SYNC.DEFER_BLOCKING 0x0 ;  /* 0x0000000000007b1d */ /* 0x000fec0000010000 */
.L_x_93:
[----:B------:R-:W-:Y:S04]  /*1b90*/  BSSY B1, `(.L_x_32) ;  /* 0x0000017000017945 */ /* 0x000fe80003800000 */
[----:B------:R-:W-:Y:S05]  /*1ba0*/  @P1 BRA `(.L_x_33) ;  /* 0x0000000000541947 */ /* 0x000fea0003800000 */
[----:B------:R-:W0:Y:S01]  /*1bb0*/  S2R R5, SR_LANEID ;  /* 0x0000000000057919 */ /* 0x000e220000000000 */
[----:B------:R-:W-:Y:S02]  /*1bc0*/  VOTEU.ANY UR4, UPT, PT ;  /* 0x0000000000047886 */ /* 0x000fe400038e0100 */
[----:B------:R-:W0:Y:S01]  /*1bd0*/  FLO.U32 R4, UR4 ;  /* 0x0000000400047d00 */ /* 0x000e2200080e0000 */
[----:B------:R-:W-:Y:S01]  /*1be0*/  UPOPC UR5, UR4 ;  /* 0x00000004000572bf */ /* 0x000fe20008000000 */
[----:B0-----:R-:W-:-:S05]  /*1bf0*/  ISETP.EQ.U32.AND P1, PT, R4, R5, PT ;  /* 0x000000050400720c */ /* 0x001fca0003f22070 */
[----:B------:R-:W-:-:S08]  /*1c00*/  IMAD R5, R0, UR5, RZ ;  /* 0x0000000500057c24 */ /* 0x000fd0000f8e02ff */
        /* <DEDUP_REMOVED lines=8> */
[----:B0-----:R-:W-:-:S07]  /*1c90*/  IMAD R2, R0, R2, R7 ;  /* 0x0000000200027224 */ /* 0x001fce00078e0207 */
.L_x_34:
[----:B------:R-:W2:Y:S04]  /*1ca0*/  LD.E.STRONG.GPU R5, desc[UR10][R18.64+0x4] ;  /* 0x0000040a12057980 */ /* 0x000ea8000c10f900 */
[----:B--2---:R-:W-:Y:S01]  /*1cb0*/  CCTL.IVALL ;  /* 0x00000000ff00798f */ /* 0x004fe20002000000 */
[----:B------:R-:W-:Y:S05]  /*1cc0*/  YIELD ;  /* 0x0000000000007946 */ /* 0x000fea0003800000 */
[----:B------:R-:W-:-:S04]  /*1cd0*/  LOP3.LUT R5, R5, R2, RZ, 0x3c, !PT ;  /* 0x0000000205057212 */ /* 0x000fc800078e3cff */
[----:B------:R-:W-:-:S13]  /*1ce0*/  ISETP.GT.AND P1, PT, R5, -0x1, PT ;  /* 0xffffffff0500780c */ /* 0x000fda0003f24270 */
[----:B------:R-:W-:Y:S05]  /*1cf0*/  @P1 BRA `(.L_x_34) ;  /* 0xfffffffc00e81947 */ /* 0x000fea000383ffff */
.L_x_33:
[----:B------:R-:W-:Y:S05]  /*1d00*/  BSYNC B1 ;  /* 0x0000000000017941 */ /* 0x000fea0003800000 */
.L_x_32:
[----:B------:R-:W-:-:S03]  /*1d10*/  UMOV UR4, 0xffffffff ;  /* 0xffffffff00047882 */ /* 0x000fc60000000000 */
[----:B------:R-:W-:Y:S05]  /*1d20*/  BRA.DIV UR4, `(.L_x_35) ;  /* 0x0000006604ec7947 */ /* 0x000fea000b800000 */
[----:B------:R-:W-:Y:S06]  /*1d30*/  BAR.SYNC.DEFER_BLOCKING 0x0 ;  /* 0x0000000000007b1d */ /* 0x000fec0000010000 */
.L_x_96:
[----:B------:R-:W-:Y:S04]  /*1d40*/  BSSY.RECONVERGENT B1, `(.L_x_36) ;  /* 0x0000005000017945 */ /* 0x000fe80003800200 */
[----:B------:R-:W-:Y:S05]  /*1d50*/  @P0 BRA `(.L_x_37) ;  /* 0x00000000000c0947 */ /* 0x000fea0003800000 */
[----:B------:R-:W2:Y:S02]  /*1d60*/  LDG.E.64 R4, desc[UR10][R16.64] ;  /* 0x0000000a10047981 */ /* 0x000ea4000c1e1b00 */
[----:B--2---:R-:W-:-:S05]  /*1d70*/  IMAD.WIDE R4, R3, 0x8, R4 ;  /* 0x0000000803047825 */ /* 0x004fca00078e0204 */
[----:B------:R0:W-:Y:S02]  /*1d80*/  ST.E.64 desc[UR10][R4.64], R20 ;  /* 0x0000001404007985 */ /* 0x0001e4000c101b0a */
.L_x_37:
[----:B------:R-:W-:Y:S05]  /*1d90*/  BSYNC.RECONVERGENT B1 ;  /* 0x0000000000017941 */ /* 0x000fea0003800200 */
.L_x_36:
[----:B------:R-:W1:Y:S01]  /*1da0*/  LDCU UR4, c[0x0][0x360] ;  /* 0x00006c00ff0477ac */ /* 0x000e620008000800 */
[----:B------:R-:W-:Y:S01]  /*1db0*/  BSSY.RECONVERGENT B1, `(.L_x_38) ;  /* 0x00001f4000017945 */ /* 0x000fe20003800200 */
[----:B-1----:R-:W-:Y:S02]  /*1dc0*/  IMAD R2, R13, UR4, R10 ;  /* 0x000000040d027c24 */ /* 0x002fe4000f8e020a */
[----:B------:R-:W0:Y:S03]  /*1dd0*/  S2R R10, SR_TID.X ;  /* 0x00000000000a7919 */ /* 0x000e260000002100 */
[----:B------:R-:W-:Y:S02]  /*1de0*/  ISETP.NE.AND P1, PT, R2, 0x2a, PT ;  /* 0x0000002a0200780c */ /* 0x000fe40003f25270 */
[----:B0-----:R-:W-:-:S04]  /*1df0*/  IADD3 R5, PT, PT, R10, R11, RZ ;  /* 0x0000000b0a057210 */ /* 0x001fc80007ffe0ff */
[----:B------:R-:W-:-:S07]  /*1e00*/  LOP3.LUT P2, R2, R5, RZ, R12, 0xfa, !PT ;  /* 0x000000ff05027212 */ /* 0x000fce000784fa0c */
[----:B------:R-:W-:Y:S06]  /*1e10*/  @P1 BRA `(.L_x_39) ;  /* 0x0000001c00b41947 */ /* 0x000fec0003800000 */
[----:B------:R-:W0:Y:S02]  /*1e20*/  LDC.64 R4, c[0x0][0x390] ;  /* 0x0000e400ff047b82 */ /* 0x000e240000000a00 */
[----:B0-----:R-:W2:Y:S04]  /*1e30*/  LDG.E.64 R6, desc[UR10][R4.64] ;  /* 0x0000000a04067981 */ /* 0x001ea8000c1e1b00 */
[----:B--2---:R-:W2:Y:S04]  /*1e40*/  LD.E.64 R8, desc[UR10][R6.64+0x138] ;  /* 0x0001380a06087980 */ /* 0x004ea8000c101b00 */
[----:B--2---:R0:W-:Y:S04]  /*1e50*/  ST.E.64 desc[UR10][R6.64+0x140], R8 ;  /* 0x0001400806007985 */ /* 0x0041e8000c101b0a */
[----:B------:R-:W2:Y:S04]  /*1e60*/  LDG.E.64 R22, desc[UR10][R4.64+0x8] ;  /* 0x0000080a04167981 */ /* 0x000ea8000c1e1b00 */
[----:B--2---:R-:W2:Y:S04]  /*1e70*/  LD.E.64 R24, desc[UR10][R22.64+0x138] ;  /* 0x0001380a16187980 */ /* 0x004ea8000c101b00 */
[----:B--2---:R1:W-:Y:S04]  /*1e80*/  ST.E.64 desc[UR10][R22.64+0x140], R24 ;  /* 0x0001401816007985 */ /* 0x0043e8000c101b0a */
[----:B------:R-:W2:Y:S04]  /*1e90*/  LDG.E.64 R26, desc[UR10][R4.64+0x10] ;  /* 0x0000100a041a7981 */ /* 0x000ea8000c1e1b00 */
[----:B--2---:R-:W2:Y:S04]  /*1ea0*/  LD.E.64 R28, desc[UR10][R26.64+0x138] ;  /* 0x0001380a1a1c7980 */ /* 0x004ea8000c101b00 */
[----:B--2---:R2:W-:Y:S04]  /*1eb0*/  ST.E.64 desc[UR10][R26.64+0x140], R28 ;  /* 0x0001401c1a007985 */ /* 0x0045e8000c101b0a */
[----:B------:R-:W3:Y:S04]  /*1ec0*/  LDG.E.64 R32, desc[UR10][R4.64+0x18] ;  /* 0x0000180a04207981 */ /* 0x000ee8000c1e1b00 */
[----:B---3--:R-:W3:Y:S04]  /*1ed0*/  LD.E.64 R34, desc[UR10][R32.64+0x138] ;  /* 0x0001380a20227980 */ /* 0x008ee8000c101b00 */
[----:B---3--:R3:W-:Y:S04]  /*1ee0*/  ST.E.64 desc[UR10][R32.64+0x140], R34 ;  /* 0x0001402220007985 */ /* 0x0087e8000c101b0a */
[----:B------:R-:W0:Y:S04]  /*1ef0*/  LDG.E.64 R36, desc[UR10][R4.64+0x20] ;  /* 0x0000200a04247981 */ /* 0x000e28000c1e1b00 */
[----:B0-----:R-:W4:Y:S04]  /*1f00*/  LD.E.64 R6, desc[UR10][R36.64+0x138] ;  /* 0x0001380a24067980 */ /* 0x001f28000c101b00 */
[----:B----4-:R0:W-:Y:S04]  /*1f10*/  ST.E.64 desc[UR10][R36.64+0x140], R6 ;  /* 0x0001400624007985 */ /* 0x0101e8000c101b0a */
[----:B------:R-:W1:Y:S04]  /*1f20*/  LDG.E.64 R8, desc[UR10][R4.64+0x28] ;  /* 0x0000280a04087981 */ /* 0x000e68000c1e1b00 */
[----:B-1----:R-:W4:Y:S04]  /*1f30*/  LD.E.64 R22, desc[UR10][R8.64+0x138] ;  /* 0x0001380a08167980 */ /* 0x002f28000c101b00 */
[----:B----4-:R1:W-:Y:S04]  /*1f40*/  ST.E.64 desc[UR10][R8.64+0x140], R22 ;  /* 0x0001401608007985 */ /* 0x0103e8000c101b0a */
        /* <DEDUP_REMOVED lines=105> */
[----:B------:R-:W4:Y:S04]  /*25e0*/  LDG.E.64 R28, desc[UR10][R4.64+0x8] ;  /* 0x0000080a041c7981 */ /* 0x000f28000c1e1b00 */
[----:B-1----:R-:W5:Y:S04]  /*25f0*/  LDG.E.64 R8, desc[UR10][R4.64] ;  /* 0x0000000a04087981 */ /* 0x002f68000c1e1b00 */
[----:B----4-:R-:W5:Y:S04]  /*2600*/  LD.E.64 R28, desc[UR10][R28.64] ;  /* 0x0000000a1c1c7980 */ /* 0x010f68000c101b00 */
[----:B-----5:R1:W-:Y:S04]  /*2610*/  ST.E.64 desc[UR10][R8.64], R28 ;  /* 0x0000001c08007985 */ /* 0x0203e8000c101b0a */
[----:B--2---:R-:W2:Y:S04]  /*2620*/  LDG.E.64 R22, desc[UR10][R4.64+0x8] ;  /* 0x0000080a04167981 */ /* 0x004ea8000c1e1b00 */
[----:B------:R-:W4:Y:S04]  /*2630*/  LDG.E.64 R32, desc[UR10][R4.64] ;  /* 0x0000000a04207981 */ /* 0x000f28000c1e1b00 */
[----:B--2---:R-:W4:Y:S04]  /*2640*/  LD.E.64 R22, desc[UR10][R22.64+0x8] ;  /* 0x0000080a16167980 */ /* 0x004f28000c101b00 */
[----:B----4-:R2:W-:Y:S04]  /*2650*/  ST.E.64 desc[UR10][R32.64+0x8], R22 ;  /* 0x0000081620007985 */ /* 0x0105e8000c101b0a */
[----:B---3--:R-:W3:Y:S04]  /*2660*/  LDG.E.64 R24, desc[UR10][R4.64+0x8] ;  /* 0x0000080a04187981 */ /* 0x008ee8000c1e1b00 */
[----:B------:R-:W4:Y:S04]  /*2670*/  LDG.E.64 R34, desc[UR10][R4.64] ;  /* 0x0000000a04227981 */ /* 0x000f28000c1e1b00 */
[----:B---3--:R-:W4:Y:S04]  /*2680*/  LD.E.64 R24, desc[UR10][R24.64+0x10] ;  /* 0x0000100a18187980 */ /* 0x008f28000c101b00 */
[----:B----4-:R3:W-:Y:S04]  /*2690*/  ST.E.64 desc[UR10][R34.64+0x10], R24 ;  /* 0x0000101822007985 */ /* 0x0107e8000c101b0a */
[----:B0-----:R-:W4:Y:S04]  /*26a0*/  LDG.E.64 R6, desc[UR10][R4.64+0x8] ;  /* 0x0000080a04067981 */ /* 0x001f28000c1e1b00 */
[----:B------:R-:W5:Y:S04]  /*26b0*/  LDG.E.64 R26, desc[UR10][R4.64] ;  /* 0x0000000a041a7981 */ /* 0x000f68000c1e1b00 */
[----:B----4-:R-:W5:Y:S04]  /*26c0*/  LD.E.64 R6, desc[UR10][R6.64+0x18] ;  /* 0x0000180a06067980 */ /* 0x010f68000c101b00 */
[----:B-----5:R0:W-:Y:S04]  /*26d0*/  ST.E.64 desc[UR10][R26.64+0x18], R6 ;  /* 0x000018061a007985 */ /* 0x0201e8000c101b0a */
[----:B-1----:R-:W4:Y:S04]  /*26e0*/  LDG.E.64 R8, desc[UR10][R4.64+0x8] ;  /* 0x0000080a04087981 */ /* 0x002f28000c1e1b00 */
[----:B------:R-:W5:Y:S04]  /*26f0*/  LDG.E.64 R28, desc[UR10][R4.64] ;  /* 0x0000000a041c7981 */ /* 0x000f68000c1e1b00 */
        /* <DEDUP_REMOVED lines=147> */
[----:B--2---:R-:W2:Y:S04]  /*3030*/  LD.E.64 R32, desc[UR10][R22.64+0x8] ;  /* 0x0000080a16207980 */ /* 0x004ea8000c101b00 */
[----:B--2---:R2:W-:Y:S04]  /*3040*/  ST.E.64 desc[UR10][R22.64], R32 ;  /* 0x0000002016007985 */ /* 0x0045e8000c101b0a */
[----:B---3--:R-:W3:Y:S04]  /*3050*/  LDG.E.64 R24, desc[UR10][R4.64+0x8] ;  /* 0x0000080a04187981 */ /* 0x008ee8000c1e1b00 */
[----:B---3--:R-:W3:Y:S04]  /*3060*/  LD.E.64 R34, desc[UR10][R24.64+0x8] ;  /* 0x0000080a18227980 */ /* 0x008ee8000c101b00 */
[----:B---3--:R3:W-:Y:S04]  /*3070*/  ST.E.64 desc[UR10][R24.64], R34 ;  /* 0x0000002218007985 */ /* 0x0087e8000c101b0a */
[----:B0-----:R-:W4:Y:S04]  /*3080*/  LDG.E.64 R6, desc[UR10][R4.64+0x10] ;  /* 0x0000100a04067981 */ /* 0x001f28000c1e1b00 */
[----:B----4-:R-:W4:Y:S04]  /*3090*/  LD.E.64 R26, desc[UR10][R6.64+0x8] ;  /* 0x0000080a061a7980 */ /* 0x010f28000c101b00 */
        /* <DEDUP_REMOVED lines=115> */
[----:B------:R-:W4:Y:S04]  /*37d0*/  LDG.E.64 R34, desc[UR10][R4.64+0x140] ;  /* 0x0001400a04227981 */ /* 0x000f28000c1e1b00 */
[----:B----4-:R-:W-:Y:S04]  /*37e0*/  ST.E.64 desc[UR10][R34.64], RZ ;  /* 0x000000ff22007985 */ /* 0x010fe8000c101b0a */
[----:B---3--:R-:W3:Y:S04]  /*37f0*/  LDG.E.64 R24, desc[UR10][R4.64+0x140] ;  /* 0x0001400a04187981 */ /* 0x008ee8000c1e1b00 */
[----:B---3--:R3:W-:Y:S04]  /*3800*/  ST.E.64 desc[UR10][R24.64+0x8], RZ ;  /* 0x000008ff18007985 */ /* 0x0087e8000c101b0a */
[----:B0-----:R-:W4:Y:S04]  /*3810*/  LDG.E.64 R6, desc[UR10][R4.64+0x140] ;  /* 0x0001400a04067981 */ /* 0x001f28000c1e1b00 */
[----:B----4-:R0:W-:Y:S04]  /*3820*/  ST.E.64 desc[UR10][R6.64+0x10], RZ ;  /* 0x000010ff06007985 */ /* 0x0101e8000c101b0a */
[----:B------:R-:W4:Y:S04]  /*3830*/  LDG.E.64 R26, desc[UR10][R4.64+0x140] ;  /* 0x0001400a041a7981 */ /* 0x000f28000c1e1b00 */
[----:B----4-:R4:W-:Y:S04]  /*3840*/  ST.E.64 desc[UR10][R26.64+0x18], RZ ;  /* 0x000018ff1a007985 */ /* 0x0109e8000c101b0a */
[----:B-1----:R-:W5:Y:S04]  /*3850*/  LDG.E.64 R8, desc[UR10][R4.64+0x140] ;  /* 0x0001400a04087981 */ /* 0x002f68000c1e1b00 */
[----:B-----5:R1:W-:Y:S04]  /*3860*/  ST.E.64 desc[UR10][R8.64+0x20], RZ ;  /* 0x000020ff08007985 */ /* 0x0203e8000c101b0a */
[----:B--2---:R-:W2:Y:S04]  /*3870*/  LDG.E.64 R22, desc[UR10][R4.64+0x140] ;  /* 0x0001400a04167981 */ /* 0x004ea8000c1e1b00 */
[----:B--2---:R2:W-:Y:S04]  /*3880*/  ST.E.64 desc[UR10][R22.64+0x28], RZ ;  /* 0x000028ff16007985 */ /* 0x0045e8000c101b0a */
[----:B------:R-:W5:Y:S04]  /*3890*/  LDG.E.64 R28, desc[UR10][R4.64+0x140] ;  /* 0x0001400a041c7981 */ /* 0x000f68000c1e1b00 */
[----:B-----5:R5:W-:Y:S04]  /*38a0*/  ST.E.64 desc[UR10][R28.64+0x30], RZ ;  /* 0x000030ff1c007985 */ /* 0x020be8000c101b0a */
[----:B---3--:R-:W3:Y:S04]  /*38b0*/  LDG.E.64 R24, desc[UR10][R4.64+0x140] ;  /* 0x0001400a04187981 */ /* 0x008ee8000c1e1b00 */
[----:B---3--:R3:W-:Y:S04]  /*38c0*/  ST.E.64 desc[UR10][R24.64+0x38], RZ ;  /* 0x000038ff18007985 */ /* 0x0087e8000c101b0a */
[----:B0-----:R-:W4:Y:S04]  /*38d0*/  LDG.E.64 R6, desc[UR10][R4.64+0x140] ;  /* 0x0001400a04067981 */ /* 0x001f28000c1e1b00 */
[----:B----4-:R0:W-:Y:S04]  /*38e0*/  ST.E.64 desc[UR10][R6.64+0x40], RZ ;  /* 0x000040ff06007985 */ /* 0x0101e8000c101b0a */
[----:B------:R-:W4:Y:S04]  /*38f0*/  LDG.E.64 R26, desc[UR10][R4.64+0x140] ;  /* 0x0001400a041a7981 */ /* 0x000f28000c1e1b00 */
[----:B----4-:R4:W-:Y:S04]  /*3900*/  ST.E.64 desc[UR10][R26.64+0x48], RZ ;  /* 0x000048ff1a007985 */ /* 0x0109e8000c101b0a */
[----:B-1----:R-:W2:Y:S04]  /*3910*/  LDG.E.64 R8, desc[UR10][R4.64+0x140] ;  /* 0x0001400a04087981 */ /* 0x002ea8000c1e1b00 */
[----:B--2---:R1:W-:Y:S04]  /*3920*/  ST.E.64 desc[UR10][R8.64+0x50], RZ ;  /* 0x000050ff08007985 */ /* 0x0043e8000c101b0a */
[----:B------:R-:W2:Y:S04]  /*3930*/  LDG.E.64 R22, desc[UR10][R4.64+0x140] ;  /* 0x0001400a04167981 */ /* 0x000ea8000c1e1b00 */
[----:B--2---:R2:W-:Y:S04]  /*3940*/  ST.E.64 desc[UR10][R22.64+0x58], RZ ;  /* 0x000058ff16007985 */ /* 0x0045e8000c101b0a */
[----:B-----5:R-:W5:Y:S04]  /*3950*/  LDG.E.64 R28, desc[UR10][R4.64+0x140] ;  /* 0x0001400a041c7981 */ /* 0x020f68000c1e1b00 */
        /* <DEDUP_REMOVED lines=51> */
[----:B0-----:R-:W3:Y:S04]  /*3c90*/  LDG.E.64 R6, desc[UR10][R4.64+0x140] ;  /* 0x0001400a04067981 */ /* 0x001ee8000c1e1b00 */
[----:B---3--:R2:W-:Y:S04]  /*3ca0*/  ST.E.64 desc[UR10][R6.64+0x130], RZ ;  /* 0x000130ff06007985 */ /* 0x0085e8000c101b0a */
[----:B----4-:R-:W3:Y:S04]  /*3cb0*/  LDG.E.64 R26, desc[UR10][R4.64+0x140] ;  /* 0x0001400a041a7981 */ /* 0x010ee8000c1e1b00 */
[----:B---3--:R2:W-:Y:S04]  /*3cc0*/  ST.E.64 desc[UR10][R26.64+0x138], RZ ;  /* 0x000138ff1a007985 */ /* 0x0085e8000c101b0a */
[----:B-1----:R-:W3:Y:S04]  /*3cd0*/  LDG.E.64 R8, desc[UR10][R4.64+0x140] ;  /* 0x0001400a04087981 */ /* 0x002ee8000c1e1b00 */
[----:B---3--:R2:W-:Y:S02]  /*3ce0*/  ST.E.64 desc[UR10][R8.64+0x140], RZ ;  /* 0x000140ff08007985 */ /* 0x0085e4000c101b0a */
.L_x_39:
[----:B------:R-:W-:Y:S05]  /*3cf0*/  BSYNC.RECONVERGENT B1 ;  /* 0x0000000000017941 */ /* 0x000fea0003800200 */
.L_x_38:
[----:B------:R-:W-:-:S03]  /*3d00*/  UMOV UR4, 0xffffffff ;  /* 0xffffffff00047882 */ /* 0x000fc60000000000 */
[----:B------:R-:W-:Y:S05]  /*3d10*/  BRA.DIV UR4, `(.L_x_40) ;  /* 0x0000004a04207947 */ /* 0x000fea000b800000 */
[----:B------:R-:W-:Y:S06]  /*3d20*/  BAR.SYNC.DEFER_BLOCKING 0x0 ;  /* 0x0000000000007b1d */ /* 0x000fec0000010000 */
.L_x_99:
[----:B------:R-:W-:Y:S04]  /*3d30*/  BSSY B1, `(.L_x_41) ;  /* 0x0000017000017945 */ /* 0x000fe80003800000 */
[----:B------:R-:W-:Y:S05]  /*3d40*/  @P2 BRA `(.L_x_42) ;  /* 0x0000000000542947 */ /* 0x000fea0003800000 */
[----:B------:R-:W0:Y:S01]  /*3d50*/  S2R R5, SR_LANEID ;  /* 0x0000000000057919 */ /* 0x000e220000000000 */
[----:B------:R-:W-:Y:S02]  /*3d60*/  VOTEU.ANY UR4, UPT, PT ;  /* 0x0000000000047886 */ /* 0x000fe400038e0100 */
[----:B--2---:R-:W0:Y:S01]  /*3d70*/  FLO.U32 R6, UR4 ;  /* 0x0000000400067d00 */ /* 0x004e2200080e0000 */
        /* <DEDUP_REMOVED lines=12> */
.L_x_43:
[----:B------:R-:W2:Y:S04]  /*3e40*/  LD.E.STRONG.GPU R5, desc[UR10][R18.64+0x4] ;  /* 0x0000040a12057980 */ /* 0x000ea8000c10f900 */
[----:B--2---:R-:W-:Y:S01]  /*3e50*/  CCTL.IVALL ;  /* 0x00000000ff00798f */ /* 0x004fe20002000000 */
[----:B------:R-:W-:Y:S05]  /*3e60*/  YIELD ;  /* 0x0000000000007946 */ /* 0x000fea0003800000 */
[----:B------:R-:W-:-:S04]  /*3e70*/  LOP3.LUT R5, R5, R4, RZ, 0x3c, !PT ;  /* 0x0000000405057212 */ /* 0x000fc800078e3cff */
[----:B------:R-:W-:-:S13]  /*3e80*/  ISETP.GT.AND P1, PT, R5, -0x1, PT ;  /* 0xffffffff0500780c */ /* 0x000fda0003f24270 */
[----:B------:R-:W-:Y:S05]  /*3e90*/  @P1 BRA `(.L_x_43) ;  /* 0xfffffffc00e81947 */ /* 0x000fea000383ffff */
.L_x_42:
[----:B------:R-:W-:Y:S05]  /*3ea0*/  BSYNC B1 ;  /* 0x0000000000017941 */ /* 0x000fea0003800000 */
.L_x_41:
[----:B------:R-:W-:-:S03]  /*3eb0*/  UMOV UR4, 0xffffffff ;  /* 0xffffffff00047882 */ /* 0x000fc60000000000 */
[----:B------:R-:W-:Y:S05]  /*3ec0*/  BRA.DIV UR4, `(.L_x_44) ;  /* 0x0000004604e47947 */ /* 0x000fea000b800000 */
[----:B------:R-:W-:Y:S06]  /*3ed0*/  BAR.SYNC.DEFER_BLOCKING 0x0 ;  /* 0x0000000000007b1d */ /* 0x000fec0000010000 */
.L_x_102:
[----:B------:R-:W-:-:S05]  /*3ee0*/  VIADD R14, R14, 0x1 ;  /* 0x000000010e0e7836 */ /* 0x000fca0000000000 */
[----:B------:R-:W-:-:S13]  /*3ef0*/  ISETP.NE.AND P1, PT, R14, 0x32, PT ;  /* 0x000000320e00780c */ /* 0x000fda0003f25270 */
[----:B------:R-:W-:Y:S05]  /*3f00*/  @P1 BRA `(.L_x_45) ;  /* 0xffffffd800381947 */ /* 0x000fea000383ffff */
[----:B------:R-:W-:Y:S05]  /*3f10*/  BSYNC B0 ;  /* 0x0000000000007941 */ /* 0x000fea0003800000 */
.L_x_27:
[----:B------:R-:W-:Y:S04]  /*3f20*/  BSSY.RECONVERGENT B0, `(.L_x_46) ;  /* 0x000008a000007945 */ /* 0x000fe80003800200 */
[----:B------:R-:W-:Y:S05]  /*3f30*/  @P0 BRA `(.L_x_47) ;  /* 0x0000000800200947 */ /* 0x000fea0003800000 */
[----:B------:R-:W0:Y:S01]  /*3f40*/  LDC.64 R14, c[0x0][0x380] ;  /* 0x0000e000ff0e7b82 */ /* 0x000e220000000a00 */
[----:B------:R-:W1:Y:S07]  /*3f50*/  LDCU UR4, c[0x3][0x4] ;  /* 0x00c00080ff0477ac */ /* 0x000e6e0008000800 */
[----:B--2---:R-:W2:Y:S01]  /*3f60*/  LDC.64 R8, c[0x3][RZ] ;  /* 0x00c00000ff087b82 */ /* 0x004ea20000000a00 */
[----:B------:R-:W-:Y:S01]  /*3f70*/  IMAD.MOV.U32 R4, RZ, RZ, 0x1 ;  /* 0x00000001ff047424 */ /* 0x000fe200078e00ff */
[----:B------:R-:W3:Y:S01]  /*3f80*/  LDCU.64 UR6, c[0x3][0x10] ;  /* 0x00c00200ff0677ac */ /* 0x000ee20008000a00 */
[----:B0-----:R-:W-:-:S05]  /*3f90*/  IMAD.WIDE R14, R30, 0x8, R14 ;  /* 0x000000081e0e7825 */ /* 0x001fca00078e020e */
[----:B------:R-:W4:Y:S01]  /*3fa0*/  LDG.E.64 R12, desc[UR10][R14.64] ;  /* 0x0000000a0e0c7981 */ /* 0x000f22000c1e1b00 */
[----:B-1----:R-:W2:Y:S02]  /*3fb0*/  MUFU.RCP64H R5, UR4 ;  /* 0x0000000400057d08 */ /* 0x002ea40008001800 */
[----:B--2---:R-:W-:Y:S01]  /*3fc0*/  DFMA R6, R4, -R8, 1 ;  /* 0x3ff000000406742b */ /* 0x004fe20000000808 */
[----:B----4-:R-:W-:-:S05]  /*3fd0*/  IMAD.WIDE R12, R3, 0x8, R12 ;  /* 0x00000008030c7825 */ /* 0x010fca00078e020c */
[----:B------:R-:W3:Y:S02]  /*3fe0*/  LD.E.64 R10, desc[UR10][R12.64] ;  /* 0x0000000a0c0a7980 */ /* 0x000ee4000c101b00 */
[----:B------:R-:W-:Y:S01]  /*3ff0*/  DFMA R6, R6, R6, R6 ;  /* 0x000000060606722b */ /* 0x000fe20000000006 */
[----:B------:R-:W-:Y:S07]  /*4000*/  BSSY.RECONVERGENT B2, `(.L_x_48) ;  /* 0x0000014000027945 */ /* 0x000fee0003800200 */
[----:B------:R-:W-:-:S08]  /*4010*/  DFMA R6, R4, R6, R4 ;  /* 0x000000060406722b */ /* 0x000fd00000000004 */
[----:B------:R-:W-:-:S08]  /*4020*/  DFMA R4, R6, -R8, 1 ;  /* 0x3ff000000604742b */ /* 0x000fd00000000808 */
[----:B------:R-:W-:Y:S02]  /*4030*/  DFMA R4, R6, R4, R6 ;  /* 0x000000040604722b */ /* 0x000fe40000000006 */
[----:B---3--:R-:W-:-:S08]  /*4040*/  DMUL R28, R10, UR6 ;  /* 0x000000060a1c7c28 */ /* 0x008fd00008000000 */
[----:B------:R-:W-:Y:S02]  /*4050*/  DMUL R6, R28, R4 ;  /* 0x000000041c067228 */ /* 0x000fe40000000000 */
[----:B------:R-:W-:-:S06]  /*4060*/  FSETP.GEU.AND P2, PT, |R29|, 6.5827683646048100446e-37, PT ;  /* 0x036000001d00780b */ /* 0x000fcc0003f4e200 */
[----:B------:R-:W-:-:S08]  /*4070*/  DFMA R8, R6, -R8, R28 ;  /* 0x800000080608722b */ /* 0x000fd0000000001c */
[----:B------:R-:W-:-:S10]  /*4080*/  DFMA R4, R4, R8, R6 ;  /* 0x000000080404722b */ /* 0x000fd40000000006 */
[----:B------:R-:W-:-:S05]  /*4090*/  FFMA R6, RZ, UR4, R5 ;  /* 0x00000004ff067c23 */ /* 0x000fca0008000005 */
[----:B------:R-:W-:-:S13]  /*40a0*/  FSETP.GT.AND P1, PT, |R6|, 1.469367938527859385e-39, PT ;  /* 0x001000000600780b */ /* 0x000fda0003f24200 */
[----:B------:R-:W-:Y:S05]  /*40b0*/  @P1 BRA P2, `(.L_x_49) ;  /* 0x0000000000201947 */ /* 0x000fea0001000000 */
[----:B------:R-:W0:Y:S01]  /*40c0*/  LDCU.64 UR4, c[0x3][URZ] ;  /* 0x00c00000ff0477ac */ /* 0x000e220008000a00 */
[----:B------:R-:W-:Y:S02]  /*40d0*/  MOV R6, R28 ;  /* 0x0000001c00067202 */ /* 0x000fe40000000f00 */
[----:B------:R-:W-:Y:S02]  /*40e0*/  MOV R7, R29 ;  /* 0x0000001d00077202 */ /* 0x000fe40000000f00 */
[----:B------:R-:W-:Y:S01]  /*40f0*/  MOV R4, 0x4130 ;  /* 0x0000413000047802 */ /* 0x000fe20000000f00 */
[----:B0-----:R-:W-:Y:S02]  /*4100*/  IMAD.U32 R26, RZ, RZ, UR4 ;  /* 0x00000004ff1a7e24 */ /* 0x001fe4000f8e00ff */
[----:B------:R-:W-:-:S07]  /*4110*/  IMAD.U32 R27, RZ, RZ, UR5 ;  /* 0x00000005ff1b7e24 */ /* 0x000fce000f8e00ff */
[----:B------:R-:W-:Y:S05]  /*4120*/  CALL.REL.NOINC `($__internal_0_$__cuda_sm20_div_rn_f64_full) ;  /* 0x0000004800fc7944 */ /* 0x000fea0003c00000 */
[----:B------:R-:W-:-:S07]  /*4130*/  IMAD.MOV.U32 R4, RZ, RZ, R6 ;  /* 0x000000ffff047224 */ /* 0x000fce00078e0006 */
.L_x_49:
[----:B------:R-:W-:Y:S05]  /*4140*/  BSYNC.RECONVERGENT B2 ;  /* 0x0000000000027941 */ /* 0x000fea0003800200 */
.L_x_48:
[----:B------:R-:W2:Y:S01]  /*4150*/  LD.E.64 R20, desc[UR10][R12.64+-0x8] ;  /* 0xfffff80a0c147980 */ /* 0x000ea2000c101b00 */
[----:B------:R-:W0:Y:S01]  /*4160*/  LDCU UR4, c[0x3][0xc] ;  /* 0x00c00180ff0477ac */ /* 0x000e220008000800 */
[----:B------:R-:W1:Y:S01]  /*4170*/  LDC.64 R22, c[0x3][0x8] ;  /* 0x00c00200ff167b82 */ /* 0x000e620000000a00 */
[----:B------:R-:W-:Y:S01]  /*4180*/  IMAD.MOV.U32 R6, RZ, RZ, 0x1 ;  /* 0x00000001ff067424 */ /* 0x000fe200078e00ff */
[----:B------:R-:W-:Y:S01]  /*4190*/  FSETP.GEU.AND P2, PT, |R29|, 6.5827683646048100446e-37, PT ;  /* 0x036000001d00780b */ /* 0x000fe20003f4e200 */
[----:B------:R-:W-:Y:S01]  /*41a0*/  BSSY.RECONVERGENT B2, `(.L_x_50) ;  /* 0x0000017000027945 */ /* 0x000fe20003800200 */
[----:B0-----:R-:W1:Y:S03]  /*41b0*/  MUFU.RCP64H R7, UR4 ;  /* 0x0000000400077d08 */ /* 0x001e660008001800 */
[----:B-1----:R-:W-:-:S08]  /*41c0*/  DFMA R8, R6, -R22, 1 ;  /* 0x3ff000000608742b */ /* 0x002fd00000000816 */
[----:B------:R-:W-:-:S08]  /*41d0*/  DFMA R8, R8, R8, R8 ;  /* 0x000000080808722b */ /* 0x000fd00000000008 */
[----:B------:R-:W-:-:S08]  /*41e0*/  DFMA R8, R6, R8, R6 ;  /* 0x000000080608722b */ /* 0x000fd00000000006 */
[----:B------:R-:W-:-:S08]  /*41f0*/  DFMA R6, R8, -R22, 1 ;  /* 0x3ff000000806742b */ /* 0x000fd00000000816 */
[----:B------:R-:W-:-:S08]  /*4200*/  DFMA R6, R8, R6, R8 ;  /* 0x000000060806722b */ /* 0x000fd00000000008 */
[----:B------:R-:W-:-:S08]  /*4210*/  DMUL R8, R28, R6 ;  /* 0x000000061c087228 */ /* 0x000fd00000000000 */
[----:B------:R-:W-:-:S08]  /*4220*/  DFMA R22, R8, -R22, R28 ;  /* 0x800000160816722b */ /* 0x000fd0000000001c */
[----:B------:R-:W-:-:S10]  /*4230*/  DFMA R6, R6, R22, R8 ;  /* 0x000000160606722b */ /* 0x000fd40000000008 */
[----:B------:R-:W-:-:S05]  /*4240*/  FFMA R8, RZ, UR4, R7 ;  /* 0x00000004ff087c23 */ /* 0x000fca0008000007 */
[----:B------:R-:W-:Y:S01]  /*4250*/  FSETP.GT.AND P1, PT, |R8|, 1.469367938527859385e-39, PT ;  /* 0x001000000800780b */ /* 0x000fe20003f24200 */
[----:B--2---:R-:W-:-:S08]  /*4260*/  DADD R22, R10, -R20 ;  /* 0x000000000a167229 */ /* 0x004fd00000000814 */
[----:B------:R-:W-:-:S04]  /*4270*/  DFMA R22, R22, -R4, R10 ;  /* 0x800000041616722b */ /* 0x000fc8000000000a */
[----:B------:R-:W-:Y:S07]  /*4280*/  @P1 BRA P2, `(.L_x_51) ;  /* 0x0000000000201947 */ /* 0x000fee0001000000 */
[----:B------:R-:W0:Y:S01]  /*4290*/  LDCU.64 UR4, c[0x3][0x8] ;  /* 0x00c00100ff0477ac */ /* 0x000e220008000a00 */
[----:B------:R-:W-:Y:S01]  /*42a0*/  MOV R6, R28 ;  /* 0x0000001c00067202 */ /* 0x000fe20000000f00 */
[----:B------:R-:W-:Y:S01]  /*42b0*/  IMAD.MOV.U32 R7, RZ, RZ, R29 ;  /* 0x000000ffff077224 */ /* 0x000fe200078e001d */
[----:B------:R-:W-:Y:S01]  /*42c0*/  MOV R4, 0x4300 ;  /* 0x0000430000047802 */ /* 0x000fe20000000f00 */
[----:B0-----:R-:W-:Y:S01]  /*42d0*/  IMAD.U32 R26, RZ, RZ, UR4 ;  /* 0x00000004ff1a7e24 */ /* 0x001fe2000f8e00ff */
[----:B------:R-:W-:-:S07]  /*42e0*/  MOV R27, UR5 ;  /* 0x00000005001b7c02 */ /* 0x000fce0008000f00 */
[----:B------:R-:W-:Y:S05]  /*42f0*/  CALL.REL.NOINC `($__internal_0_$__cuda_sm20_div_rn_f64_full) ;  /* 0x0000004800887944 */ /* 0x000fea0003c00000 */
[----:B------:R-:W-:-:S07]  /*4300*/  IMAD.MOV.U32 R7, RZ, RZ, R5 ;  /* 0x000000ffff077224 */ /* 0x000fce00078e0005 */
.L_x_51:
[----:B------:R-:W-:Y:S05]  /*4310*/  BSYNC.RECONVERGENT B2 ;  /* 0x0000000000027941 */ /* 0x000fea0003800200 */
.L_x_50:
[----:B------:R-:W2:Y:S01]  /*4320*/  LDG.E.64 R4, desc[UR10][R14.64+-0x8] ;  /* 0xfffff80a0e047981 */ /* 0x000ea2000c1e1b00 */
[----:B------:R-:W0:Y:S01]  /*4330*/  LDC.64 R26, c[0x3][0x18] ;  /* 0x00c00600ff1a7b82 */ /* 0x000e220000000a00 */
[----:B------:R-:W1:Y:S01]  /*4340*/  LDCU.64 UR4, c[0x3][URZ] ;  /* 0x00c00000ff0477ac */ /* 0x000e620008000a00 */
[----:B------:R-:W-:-:S06]  /*4350*/  IMAD.MOV.U32 R8, RZ, RZ, 0x1 ;  /* 0x00000001ff087424 */ /* 0x000fcc00078e00ff */
[----:B------:R-:W3:Y:S08]  /*4360*/  LDC.64 R32, c[0x3][0x10] ;  /* 0x00c00400ff207b82 */ /* 0x000ef00000000a00 */
[----:B------:R-:W4:Y:S01]  /*4370*/  LDC R31, c[0x3][0x14] ;  /* 0x00c00500ff1f7b82 */ /* 0x000f220000000800 */
[----:B0-----:R-:W-:-:S08]  /*4380*/  DADD R26, R26, R26 ;  /* 0x000000001a1a7229 */ /* 0x001fd0000000001a */
[----:B-1----:R-:W-:-:S06]  /*4390*/  DMUL R26, R26, UR4 ;  /* 0x000000041a1a7c28 */ /* 0x002fcc0008000000 */
[----:B------:R-:W0:Y:S02]  /*43a0*/  MUFU.RCP64H R9, R27 ;  /* 0x0000001b00097308 */ /* 0x000e240000001800 */
[----:B0-----:R-:W-:Y:S01]  /*43b0*/  DFMA R24, -R26, R8, 1 ;  /* 0x3ff000001a18742b */ /* 0x001fe20000000108 */
[----:B--2---:R-:W-:-:S05]  /*43c0*/  IMAD.WIDE R4, R3, 0x8, R4 ;  /* 0x0000000803047825 */ /* 0x004fca00078e0204 */
[----:B------:R0:W2:Y:S02]  /*43d0*/  LD.E.64 R28, desc[UR10][R4.64] ;  /* 0x0000000a041c7980 */ /* 0x0000a4000c101b00 */
[----:B------:R-:W-:Y:S01]  /*43e0*/  DFMA R24, R24, R24, R24 ;  /* 0x000000181818722b */ /* 0x000fe20000000018 */
[----:B----4-:R-:W-:-:S07]  /*43f0*/  FSETP.GEU.AND P2, PT, |R31|, 6.5827683646048100446e-37, PT ;  /* 0x036000001f00780b */ /* 0x010fce0003f4e200 */
[----:B------:R-:W-:-:S08]  /*4400*/  DFMA R24, R8, R24, R8 ;  /* 0x000000180818722b */ /* 0x000fd00000000008 */
[----:B0-----:R-:W-:-:S08]  /*4410*/  DFMA R4, -R26, R24, 1 ;  /* 0x3ff000001a04742b */ /* 0x001fd00000000118 */
[----:B------:R-:W-:-:S08]  /*4420*/  DFMA R4, R24, R4, R24 ;  /* 0x000000041804722b */ /* 0x000fd00000000018 */
[----:B---3--:R-:W-:-:S08]  /*4430*/  DMUL R8, R4, R32 ;  /* 0x0000002004087228 */ /* 0x008fd00000000000 */
[----:B------:R-:W-:-:S08]  /*4440*/  DFMA R24, -R26, R8, R32 ;  /* 0x000000081a18722b */ /* 0x000fd00000000120 */
[----:B------:R-:W-:-:S10]  /*4450*/  DFMA R4, R4, R24, R8 ;  /* 0x000000180404722b */ /* 0x000fd40000000008 */
[----:B------:R-:W-:-:S05]  /*4460*/  FFMA R24, RZ, R27, R5 ;  /* 0x0000001bff187223 */ /* 0x000fca0000000005 */
[----:B------:R-:W-:Y:S01]  /*4470*/  FSETP.GT.AND P1, PT, |R24|, 1.469367938527859385e-39, PT ;  /* 0x001000001800780b */ /* 0x000fe20003f24200 */
[----:B--2---:R-:W-:-:S08]  /*4480*/  DADD R8, R10, -R28 ;  /* 0x000000000a087229 */ /* 0x004fd0000000081c */
[----:B------:R-:W-:-:S04]  /*4490*/  DFMA R22, R8, -R6, R22 ;  /* 0x800000060816722b */ /* 0x000fc80000000016 */
[----:B------:R-:W-:Y:S07]  /*44a0*/  @P1 BRA P2, `(.L_x_52) ;  /* 0x0000000000181947 */ /* 0x000fee0001000000 */
[----:B------:R-:W0:Y:S01]  /*44b0*/  LDCU.64 UR4, c[0x3][0x10] ;  /* 0x00c00200ff0477ac */ /* 0x000e220008000a00 */
[----:B------:R-:W-:Y:S02]  /*44c0*/  MOV R4, 0x4500 ;  /* 0x0000450000047802 */ /* 0x000fe40000000f00 */
[----:B0-----:R-:W-:Y:S01]  /*44d0*/  MOV R6, UR4 ;  /* 0x0000000400067c02 */ /* 0x001fe20008000f00 */
[----:B------:R-:W-:-:S07]  /*44e0*/  IMAD.U32 R7, RZ, RZ, UR5 ;  /* 0x00000005ff077e24 */ /* 0x000fce000f8e00ff */
[----:B------:R-:W-:Y:S05]  /*44f0*/  CALL.REL.NOINC `($__internal_0_$__cuda_sm20_div_rn_f64_full) ;  /* 0x0000004800087944 */ /* 0x000fea0003c00000 */
[----:B------:R-:W-:-:S07]  /*4500*/  IMAD.MOV.U32 R4, RZ, RZ, R6 ;  /* 0x000000ffff047224 */ /* 0x000fce00078e0006 */
.L_x_52:
[----:B------:R-:W2:Y:S01]  /*4510*/  LDG.E.64 R6, desc[UR10][R16.64] ;  /* 0x0000000a10067981 */ /* 0x000ea2000c1e1b00 */
[----:B------:R-:W0:Y:S01]  /*4520*/  MUFU.RCP64H R33, 0.0024999994784593582153 ;  /* 0x3f647ae100217908 */ /* 0x000e220000001800 */
[----:B------:R-:W-:Y:S01]  /*4530*/  IMAD.MOV.U32 R32, RZ, RZ, 0x1 ;  /* 0x00000001ff207424 */ /* 0x000fe200078e00ff */
[----:B------:R-:W1:Y:S01]  /*4540*/  LDC.64 R36, c[0x3][0x10] ;  /* 0x00c00400ff247b82 */ /* 0x000e620000000a00 */
[----:B------:R-:W1:Y:S01]  /*4550*/  LDCU.64 UR4, c[0x3][0x20] ;  /* 0x00c00400ff0477ac */ /* 0x000e620008000a00 */
[----:B--2---:R-:W-:-:S05]  /*4560*/  IMAD.WIDE R26, R3, 0x8, R6 ;  /* 0x00000008031a7825 */ /* 0x004fca00078e0206 */
[----:B------:R-:W2:Y:S04]  /*4570*/  LD.E.64 R8, desc[UR10][R26.64+0x8] ;  /* 0x0000080a1a087980 */ /* 0x000ea8000c101b00 */
[----:B------:R1:W2:Y:S01]  /*4580*/  LD.E.64 R24, desc[UR10][R26.64+-0x8] ;  /* 0xfffff80a1a187980 */ /* 0x0002a2000c101b00 */
[----:B------:R-:W-:Y:S01]  /*4590*/  MOV R6, 0x47ae147c ;  /* 0x47ae147c00067802 */ /* 0x000fe20000000f00 */
[----:B------:R-:W-:-:S06]  /*45a0*/  IMAD.MOV.U32 R7, RZ, RZ, 0x3f647ae1 ;  /* 0x3f647ae1ff077424 */ /* 0x000fcc00078e00ff */
[----:B0-----:R-:W-:Y:S02]  /*45b0*/  DFMA R34, R32, -R6, 1 ;  /* 0x3ff000002022742b */ /* 0x001fe40000000806 */
[----:B-1----:R-:W-:-:S06]  /*45c0*/  DMUL R26, R36, UR4 ;  /* 0x00000004241a7c28 */ /* 0x002fcc0008000000 */
[----:B------:R-:W-:-:S04]  /*45d0*/  DFMA R34, R34, R34, R34 ;  /* 0x000000222222722b */ /* 0x000fc80000000022 */
[----:B------:R-:W-:-:S04]  /*45e0*/  FSETP.GEU.AND P2, PT, |R27|, 6.5827683646048100446e-37, PT ;  /* 0x036000001b00780b */ /* 0x000fc80003f4e200 */
[----:B------:R-:W-:-:S08]  /*45f0*/  DFMA R34, R32, R34, R32 ;  /* 0x000000222022722b */ /* 0x000fd00000000020 */
[----:B------:R-:W-:-:S08]  /*4600*/  DFMA R32, R34, -R6, 1 ;  /* 0x3ff000002220742b */ /* 0x000fd00000000806 */
[----:B------:R-:W-:-:S08]  /*4610*/  DFMA R32, R34, R32, R34 ;  /* 0x000000202220722b */ /* 0x000fd00000000022 */
[----:B------:R-:W-:-:S08]  /*4620*/  DMUL R34, R26, R32 ;  /* 0x000000201a227228 */ /* 0x000fd00000000000 */
[----:B------:R-:W-:-:S08]  /*4630*/  DFMA R6, R34, -R6, R26 ;  /* 0x800000062206722b */ /* 0x000fd0000000001a */
[----:B------:R-:W-:Y:S02]  /*4640*/  DFMA R6, R32, R6, R34 ;  /* 0x000000062006722b */ /* 0x000fe40000000022 */
[----:B--2---:R-:W-:-:S08]  /*4650*/  DADD R8, R8, -R24 ;  /* 0x0000000008087229 */ /* 0x004fd00000000818 */
[----:B------:R-:W-:-:S05]  /*4660*/  FFMA R24, RZ, 0.89249998331069946289, R7 ;  /* 0x3f647ae1ff187823 */ /* 0x000fca0000000007 */
[----:B------:R-:W-:Y:S01]  /*4670*/  FSETP.GT.AND P1, PT, |R24|, 1.469367938527859385e-39, PT ;  /* 0x001000001800780b */ /* 0x000fe20003f24200 */
[----:B------:R-:W-:-:S12]  /*4680*/  DFMA R22, R8, -R4, R22 ;  /* 0x800000040816722b */ /* 0x000fd80000000016 */
[----:B------:R-:W-:Y:S05]  /*4690*/  @P1 BRA P2, `(.L_x_53) ;  /* 0x00000000001c1947 */ /* 0x000fea0001000000 */
[----:B------:R-:W-:Y:S01]  /*46a0*/  MOV R6, R26 ;  /* 0x0000001a00067202 */ /* 0x000fe20000000f00 */
[----:B------:R-:W-:Y:S01]  /*46b0*/  IMAD.MOV.U32 R7, RZ, RZ, R27 ;  /* 0x000000ffff077224 */ /* 0x000fe200078e001b */
[----:B------:R-:W-:Y:S01]  /*46c0*/  MOV R27, 0x3f647ae1 ;  /* 0x3f647ae1001b7802 */ /* 0x000fe20000000f00 */
[----:B------:R-:W-:Y:S01]  /*46d0*/  IMAD.MOV.U32 R26, RZ, RZ, 0x47ae147c ;  /* 0x47ae147cff1a7424 */ /* 0x000fe200078e00ff */
[----:B------:R-:W-:-:S07]  /*46e0*/  MOV R4, 0x4700 ;  /* 0x0000470000047802 */ /* 0x000fce0000000f00 */
[----:B------:R-:W-:Y:S05]  /*46f0*/  CALL.REL.NOINC `($__internal_0_$__cuda_sm20_div_rn_f64_full) ;  /* 0x0000004400887944 */ /* 0x000fea0003c00000 */
[----:B------:R-:W-:-:S07]  /*4700*/  IMAD.MOV.U32 R7, RZ, RZ, R5 ;  /* 0x000000ffff077224 */ /* 0x000fce00078e0005 */
.L_x_53:
[----:B------:R-:W2:Y:S04]  /*4710*/  LDG.E.64 R14, desc[UR10][R14.64+0x8] ;  /* 0x0000080a0e0e7981 */ /* 0x000ea8000c1e1b00 */
[----:B------:R-:W3:Y:S01]  /*4720*/  LD.E.64 R12, desc[UR10][R12.64+0x8] ;  /* 0x0000080a0c0c7980 */ /* 0x000ee2000c101b00 */
[----:B------:R-:W-:Y:S01]  /*4730*/  DADD R10, R10, R10 ;  /* 0x000000000a0a7229 */ /* 0x000fe2000000000a */
[----:B--2---:R-:W-:-:S06]  /*4740*/  IMAD.WIDE R8, R3, 0x8, R14 ;  /* 0x0000000803087825 */ /* 0x004fcc00078e020e */
[----:B------:R-:W2:Y:S01]  /*4750*/  LD.E.64 R8, desc[UR10][R8.64] ;  /* 0x0000000a08087980 */ /* 0x000ea2000c101b00 */
[----:B---3--:R-:W-:-:S08]  /*4760*/  DADD R4, R12, -R10 ;  /* 0x000000000c047229 */ /* 0x008fd0000000080a */
[----:B------:R-:W-:-:S08]  /*4770*/  DADD R4, R20, R4 ;  /* 0x0000000014047229 */ /* 0x000fd00000000004 */
[----:B------:R-:W-:Y:S02]  /*4780*/  DFMA R4, R4, R6, R22 ;  /* 0x000000060404722b */ /* 0x000fe40000000016 */
[----:B--2---:R-:W-:-:S08]  /*4790*/  DADD R10, -R10, R8 ;  /* 0x000000000a0a7229 */ /* 0x004fd00000000108 */
[----:B------:R-:W-:-:S08]  /*47a0*/  DADD R10, R28, R10 ;  /* 0x000000001c0a7229 */ /* 0x000fd0000000000a */
[----:B------:R-:W-:-:S11]  /*47b0*/  DFMA R10, R10, R6, R4 ;  /* 0x000000060a0a722b */ /* 0x000fd60000000004 */
.L_x_47:
[----:B------:R-:W-:Y:S05]  /*47c0*/  BSYNC.RECONVERGENT B0 ;  /* 0x0000000000007941 */ /* 0x000fea0003800200 */
.L_x_46:
[----:B------:R-:W-:-:S04]  /*47d0*/  UISETP.NE.U32.AND UP0, UPT, UR13, URZ, UPT ;  /* 0x000000ff0d00728c */ /* 0x000fc8000bf05070 */
[----:B------:R-:W-:-:S09]  /*47e0*/  UISETP.NE.AND.EX UP0, UPT, UR14, URZ, UPT, UP0 ;  /* 0x000000ff0e00728c */ /* 0x000fd2000bf05300 */
[----:B------:R-:W-:Y:S05]  /*47f0*/  BRA.U UP0, `(.L_x_54) ;  /* 0x0000000100047547 */ /* 0x000fea000b800000 */
[----:B------:R-:W-:Y:S05]  /*4800*/  BPT.TRAP 0x1 ;  /* 0x000000040000795c */ /* 0x000fea0000300000 */
.L_x_54:
[----:B------:R-:W-:Y:S01]  /*4810*/  UMOV UR4, 0xffffffff ;  /* 0xffffffff00047882 */ /* 0x000fe20000000000 */
[----:B------:R-:W-:Y:S02]  /*4820*/  ISETP.NE.AND P2, PT, R2, RZ, PT ;  /* 0x000000ff0200720c */ /* 0x000fe40003f45270 */
[----:B------:R-:W-:Y:S11]  /*4830*/  BRA.DIV UR4, `(.L_x_55) ;  /* 0x0000003e04b87947 */ /* 0x000ff6000b800000 */
[----:B------:R-:W-:Y:S06]  /*4840*/  BAR.SYNC.DEFER_BLOCKING 0x0 ;  /* 0x0000000000007b1d */ /* 0x000fec0000010000 */
.L_x_105:
        /* <DEDUP_REMOVED lines=17> */
.L_x_58:
[----:B------:R-:W2:Y:S04]  /*4960*/  LD.E.STRONG.GPU R5, desc[UR10][R18.64+0x4] ;  /* 0x0000040a12057980 */ /* 0x000ea8000c10f900 */
[----:B--2---:R-:W-:Y:S01]  /*4970*/  CCTL.IVALL ;  /* 0x00000000ff00798f */ /* 0x004fe20002000000 */
[----:B------:R-:W-:Y:S05]  /*4980*/  YIELD ;  /* 0x0000000000007946 */ /* 0x000fea0003800000 */
[----:B------:R-:W-:-:S04]  /*4990*/  LOP3.LUT R5, R5, R4, RZ, 0x3c, !PT ;  /* 0x0000000405057212 */ /* 0x000fc800078e3cff */
[----:B------:R-:W-:-:S13]  /*49a0*/  ISETP.GT.AND P1, PT, R5, -0x1, PT ;  /* 0xffffffff0500780c */ /* 0x000fda0003f24270 */
[----:B------:R-:W-:Y:S05]  /*49b0*/  @P1 BRA `(.L_x_58) ;  /* 0xfffffffc00e81947 */ /* 0x000fea000383ffff */
.L_x_57:
[----:B------:R-:W-:Y:S05]  /*49c0*/  BSYNC B0 ;  /* 0x0000000000007941 */ /* 0x000fea0003800000 */
.L_x_56:
[----:B------:R-:W-:-:S03]  /*49d0*/  UMOV UR4, 0xffffffff ;  /* 0xffffffff00047882 */ /* 0x000fc60000000000 */
[----:B------:R-:W-:Y:S05]  /*49e0*/  BRA.DIV UR4, `(.L_x_59) ;  /* 0x0000003e047c7947 */ /* 0x000fea000b800000 */
[----:B------:R-:W-:Y:S06]  /*49f0*/  BAR.SYNC.DEFER_BLOCKING 0x0 ;  /* 0x0000000000007b1d */ /* 0x000fec0000010000 */
.L_x_108:
[----:B------:R-:W-:Y:S04]  /*4a00*/  BSSY.RECONVERGENT B0, `(.L_x_60) ;  /* 0x0000007000007945 */ /* 0x000fe80003800200 */
[----:B------:R-:W-:Y:S05]  /*4a10*/  @P0 BRA `(.L_x_61) ;  /* 0x0000000000140947 */ /* 0x000fea0003800000 */
[----:B------:R-:W2:Y:S02]  /*4a20*/  LDC.64 R4, c[0x0][0x380] ;  /* 0x0000e000ff047b82 */ /* 0x000ea40000000a00 */
[----:B--2---:R-:W-:-:S05]  /*4a30*/  IMAD.WIDE R6, R30, 0x8, R4 ;  /* 0x000000081e067825 */ /* 0x004fca00078e0204 */
[----:B------:R-:W2:Y:S02]  /*4a40*/  LDG.E.64 R4, desc[UR10][R6.64] ;  /* 0x0000000a06047981 */ /* 0x000ea4000c1e1b00 */
[----:B--2---:R-:W-:-:S05]  /*4a50*/  IMAD.WIDE R4, R3, 0x8, R4 ;  /* 0x0000000803047825 */ /* 0x004fca00078e0204 */
[----:B------:R0:W-:Y:S02]  /*4a60*/  ST.E.64 desc[UR10][R4.64], R10 ;  /* 0x0000000a04007985 */ /* 0x0001e4000c101b0a */
.L_x_61:
[----:B------:R-:W-:Y:S05]  /*4a70*/  BSYNC.RECONVERGENT B0 ;  /* 0x0000000000007941 */ /* 0x000fea0003800200 */
.L_x_60:
[----:B------:R-:W-:-:S03]  /*4a80*/  UMOV UR4, 0xffffffff ;  /* 0xffffffff00047882 */ /* 0x000fc60000000000 */
[----:B------:R-:W-:Y:S05]  /*4a90*/  BRA.DIV UR4, `(.L_x_62) ;  /* 0x0000003e04807947 */ /* 0x000fea000b800000 */
[----:B------:R-:W-:Y:S06]  /*4aa0*/  BAR.SYNC.DEFER_BLOCKING 0x0 ;  /* 0x0000000000007b1d */ /* 0x000fec0000010000 */
.L_x_111:
[----:B0-----:R-:W0:Y:S01]  /*4ab0*/  LDC.64 R10, c[0x0][0x388] ;  /* 0x0000e200ff0a7b82 */ /* 0x001e220000000a00 */
[----:B------:R-:W-:Y:S04]  /*4ac0*/  BSSY B0, `(.L_x_63) ;  /* 0x0000017000007945 */ /* 0x000fe80003800000 */
[----:B------:R-:W-:Y:S05]  /*4ad0*/  @P2 BRA `(.L_x_64) ;  /* 0x0000000000542947 */ /* 0x000fea0003800000 */
[----:B------:R-:W1:Y:S01]  /*4ae0*/  S2R R5, SR_LANEID ;  /* 0x0000000000057919 */ /* 0x000e620000000000 */
[----:B------:R-:W-:Y:S02]  /*4af0*/  VOTEU.ANY UR4, UPT, PT ;  /* 0x0000000000047886 */ /* 0x000fe400038e0100 */
[----:B--2---:R-:W1:Y:S01]  /*4b00*/  FLO.U32 R6, UR4 ;  /* 0x0000000400067d00 */ /* 0x004e6200080e0000 */
[----:B------:R-:W-:Y:S01]  /*4b10*/  UPOPC UR5, UR4 ;  /* 0x00000004000572bf */ /* 0x000fe20008000000 */
[----:B-1----:R-:W-:-:S05]  /*4b20*/  ISETP.EQ.U32.AND P1, PT, R6, R5, PT ;  /* 0x000000050600720c */ /* 0x002fca0003f22070 */
[----:B------:R-:W-:-:S08]  /*4b30*/  IMAD R5, R0, UR5, RZ ;  /* 0x0000000500057c24 */ /* 0x000fd0000f8e02ff */
[----:B------:R-:W-:Y:S06]  /*4b40*/  @P1 MEMBAR.ALL.GPU ;  /* 0x0000000000001992 */ /* 0x000fec000000a000 */
[----:B------:R-:W-:-:S00]  /*4b50*/  @P1 ERRBAR ;  /* 0x00000000000019ab */ /* 0x000fc00000000000 */
[----:B------:R-:W-:Y:S06]  /*4b60*/  @P1 CGAERRBAR ;  /* 0x00000000000015ab */ /* 0x000fec0000000000 */
[----:B------:R-:W2:Y:S01]  /*4b70*/  @P1 ATOM.E.ADD.STRONG.GPU PT, R5, desc[UR10][R18.64+0x4], R5 ;  /* 0x800004051205198a */ /* 0x000ea200081ef10a */
[----:B------:R-:W1:Y:S02]  /*4b80*/  S2R R8, SR_LTMASK ;  /* 0x0000000000087919 */ /* 0x000e640000003900 */
[----:B-1----:R-:W-:-:S04]  /*4b90*/  LOP3.LUT R8, R8, UR4, RZ, 0xc0, !PT ;  /* 0x0000000408087c12 */ /* 0x002fc8000f8ec0ff */
[----:B------:R-:W1:Y:S01]  /*4ba0*/  POPC R4, R8 ;  /* 0x0000000800047309 */ /* 0x000e620000000000 */
[----:B--2---:R-:W1:Y:S02]  /*4bb0*/  SHFL.IDX PT, R7, R5, R6, 0x1f ;  /* 0x00001f0605077589 */ /* 0x004e6400000e0000 */
[----:B-1----:R-:W-:-:S07]  /*4bc0*/  IMAD R4, R0, R4, R7 ;  /* 0x0000000400047224 */ /* 0x002fce00078e0207 */
.L_x_65:
[----:B------:R-:W2:Y:S04]  /*4bd0*/  LD.E.STRONG.GPU R5, desc[UR10][R18.64+0x4] ;  /* 0x0000040a12057980 */ /* 0x000ea8000c10f900 */
[----:B--2---:R-:W-:Y:S01]  /*4be0*/  CCTL.IVALL ;  /* 0x00000000ff00798f */ /* 0x004fe20002000000 */
[----:B------:R-:W-:Y:S05]  /*4bf0*/  YIELD ;  /* 0x0000000000007946 */ /* 0x000fea0003800000 */
[----:B------:R-:W-:-:S04]  /*4c00*/  LOP3.LUT R5, R5, R4, RZ, 0x3c, !PT ;  /* 0x0000000405057212 */ /* 0x000fc800078e3cff */
[----:B------:R-:W-:-:S13]  /*4c10*/  ISETP.GT.AND P1, PT, R5, -0x1, PT ;  /* 0xffffffff0500780c */ /* 0x000fda0003f24270 */
[----:B------:R-:W-:Y:S05]  /*4c20*/  @P1 BRA `(.L_x_65) ;  /* 0xfffffffc00e81947 */ /* 0x000fea000383ffff */
.L_x_64:
[----:B------:R-:W-:Y:S05]  /*4c30*/  BSYNC B0 ;  /* 0x0000000000007941 */ /* 0x000fea0003800000 */
.L_x_63:
[----:B------:R-:W-:Y:S01]  /*4c40*/  UMOV UR4, 0xffffffff ;  /* 0xffffffff00047882 */ /* 0x000fe20000000000 */
[----:B0-----:R-:W-:Y:S02]  /*4c50*/  IMAD.WIDE R10, R30, 0x8, R10 ;  /* 0x000000081e0a7825 */ /* 0x001fe400078e020a */
[----:B------:R-:W-:Y:S05]  /*4c60*/  BRA.DIV UR4, `(.L_x_66) ;  /* 0x0000003e043c7947 */ /* 0x000fea000b800000 */
[----:B------:R-:W-:Y:S06]  /*4c70*/  BAR.SYNC.DEFER_BLOCKING 0x0 ;  /* 0x0000000000007b1d */ /* 0x000fec0000010000 */
.L_x_114:
[----:B------:R-:W-:Y:S04]  /*4c80*/  BSSY.RECONVERGENT B0, `(.L_x_67) ;  /* 0x000008a000007945 */ /* 0x000fe80003800200 */
[----:B------:R-:W-:Y:S05]  /*4c90*/  @P0 BRA `(.L_x_68) ;  /* 0x0000000800200947 */ /* 0x000fea0003800000 */
[----:B--2---:R-:W2:Y:S01]  /*4ca0*/  LDG.E.64 R28, desc[UR10][R10.64] ;  /* 0x0000000a0a1c7981 */ /* 0x004ea2000c1e1b00 */
[----:B------:R-:W0:Y:S01]  /*4cb0*/  LDCU UR6, c[0x3][0x4] ;  /* 0x00c00080ff0677ac */ /* 0x000e220008000800 */
[----:B------:R-:W1:Y:S01]  /*4cc0*/  LDC.64 R6, c[0x3][RZ] ;  /* 0x00c00000ff067b82 */ /* 0x000e620000000a00 */
[----:B------:R-:W-:Y:S01]  /*4cd0*/  IMAD.MOV.U32 R4, RZ, RZ, 0x1 ;  /* 0x00000001ff047424 */ /* 0x000fe200078e00ff */
[----:B------:R-:W3:Y:S01]  /*4ce0*/  LDCU.64 UR4, c[0x3][0x10] ;  /* 0x00c00200ff0477ac */ /* 0x000ee20008000a00 */
[----:B0-----:R-:W1:Y:S01]  /*4cf0*/  MUFU.RCP64H R5, UR6 ;  /* 0x0000000600057d08 */ /* 0x001e620008001800 */
[----:B--2---:R-:W-:-:S05]  /*4d00*/  IMAD.WIDE R28, R3, 0x8, R28 ;  /* 0x00000008031c7825 */ /* 0x004fca00078e021c */
[----:B------:R-:W3:Y:S01]  /*4d10*/  LD.E.64 R12, desc[UR10][R28.64] ;  /* 0x0000000a1c0c7980 */ /* 0x000ee2000c101b00 */
[----:B-1----:R-:W-:Y:S01]  /*4d20*/  DFMA R8, R4, -R6, 1 ;  /* 0x3ff000000408742b */ /* 0x002fe20000000806 */
[----:B------:R-:W-:Y:S07]  /*4d30*/  BSSY.RECONVERGENT B2, `(.L_x_69) ;  /* 0x0000015000027945 */ /* 0x000fee0003800200 */
[----:B------:R-:W-:-:S08]  /*4d40*/  DFMA R8, R8, R8, R8 ;  /* 0x000000080808722b */ /* 0x000fd00000000008 */
        /* <DEDUP_REMOVED lines=19> */
.L_x_70:
[----:B------:R-:W-:Y:S05]  /*4e80*/  BSYNC.RECONVERGENT B2 ;  /* 0x0000000000027941 */ /* 0x000fea0003800200 */
.L_x_69:
        /* <DEDUP_REMOVED lines=28> */
.L_x_72:
[----:B------:R-:W-:Y:S05]  /*5050*/  BSYNC.RECONVERGENT B2 ;  /* 0x0000000000027941 */ /* 0x000fea0003800200 */
.L_x_71:
[----:B------:R-:W2:Y:S01]  /*5060*/  LDG.E.64 R4, desc[UR10][R10.64+-0x8] ;  /* 0xfffff80a0a047981 */ /* 0x000ea2000c1e1b00 */
[----:B------:R-:W0:Y:S01]  /*5070*/  LDC.64 R8, c[0x3][0x18] ;  /* 0x00c00600ff087b82 */ /* 0x000e220000000a00 */
[----:B------:R-:W1:Y:S07]  /*5080*/  LDCU.64 UR4, c[0x3][0x8] ;  /* 0x00c00100ff0477ac */ /* 0x000e6e0008000a00 */
[----:B------:R-:W3:Y:S08]  /*5090*/  LDC.64 R30, c[0x3][0x10] ;  /* 0x00c00400ff1e7b82 */ /* 0x000ef00000000a00 */
[----:B------:R-:W4:Y:S01]  /*50a0*/  LDC R32, c[0x3][0x14] ;  /* 0x00c00500ff207b82 */ /* 0x000f220000000800 */
[----:B0-----:R-:W-:-:S08]  /*50b0*/  DADD R26, R8, R8 ;  /* 0x00000000081a7229 */ /* 0x001fd00000000008 */
[----:B-1----:R-:W-:-:S06]  /*50c0*/  DMUL R26, R26, UR4 ;  /* 0x000000041a1a7c28 */ /* 0x002fcc0008000000 */
[----:B------:R-:W0:Y:S01]  /*50d0*/  MUFU.RCP64H R9, R27 ;  /* 0x0000001b00097308 */ /* 0x000e220000001800 */
[----:B------:R-:W-:-:S06]  /*50e0*/  IMAD.MOV.U32 R8, RZ, RZ, 0x1 ;  /* 0x00000001ff087424 */ /* 0x000fcc00078e00ff */
        /* <DEDUP_REMOVED lines=22> */
.L_x_73:
[----:B------:R-:W2:Y:S04]  /*5250*/  LDG.E.64 R6, desc[UR10][R16.64+0x8] ;  /* 0x0000080a10067981 */ /* 0x000ea8000c1e1b00 */
[----:B------:R-:W3:Y:S01]  /*5260*/  LDG.E.64 R24, desc[UR10][R16.64+-0x8] ;  /* 0xfffff80a10187981 */ /* 0x000ee2000c1e1b00 */
[----:B------:R-:W0:Y:S01]  /*5270*/  MUFU.RCP64H R31, 0.0024999994784593582153 ;  /* 0x3f647ae1001f7908 */ /* 0x000e220000001800 */
[----:B------:R-:W-:Y:S01]  /*5280*/  IMAD.MOV.U32 R30, RZ, RZ, 0x1 ;  /* 0x00000001ff1e7424 */ /* 0x000fe200078e00ff */
[----:B------:R-:W1:Y:S01]  /*5290*/  LDCU.64 UR4, c[0x3][0x20] ;  /* 0x00c00400ff0477ac */ /* 0x000e620008000a00 */
[----:B--2---:R-:W-:-:S04]  /*52a0*/  IMAD.WIDE R8, R3, 0x8, R6 ;  /* 0x0000000803087825 */ /* 0x004fc800078e0206 */
[----:B---3--:R-:W-:Y:S02]  /*52b0*/  IMAD.WIDE R24, R3, 0x8, R24 ;  /* 0x0000000803187825 */ /* 0x008fe400078e0218 */
[----:B------:R-:W2:Y:S04]  /*52c0*/  LD.E.64 R8, desc[UR10][R8.64] ;  /* 0x0000000a08087980 */ /* 0x000ea8000c101b00 */
[----:B------:R-:W2:Y:S01]  /*52d0*/  LD.E.64 R24, desc[UR10][R24.64] ;  /* 0x0000000a18187980 */ /* 0x000ea2000c101b00 */
[----:B------:R-:W-:Y:S01]  /*52e0*/  MOV R6, 0x47ae147c ;  /* 0x47ae147c00067802 */ /* 0x000fe20000000f00 */
[----:B------:R-:W-:-:S06]  /*52f0*/  IMAD.MOV.U32 R7, RZ, RZ, 0x3f647ae1 ;  /* 0x3f647ae1ff077424 */ /* 0x000fcc00078e00ff */
[----:B0-----:R-:W-:-:S08]  /*5300*/  DFMA R26, R30, -R6, 1 ;  /* 0x3ff000001e1a742b */ /* 0x001fd00000000806 */
[----:B------:R-:W-:Y:S02]  /*5310*/  DFMA R32, R26, R26, R26 ;  /* 0x0000001a1a20722b */ /* 0x000fe4000000001a */
[----:B------:R-:W1:Y:S06]  /*5320*/  LDC.64 R26, c[0x3][0x10] ;  /* 0x00c00400ff1a7b82 */ /* 0x000e6c0000000a00 */
[----:B------:R-:W-:-:S08]  /*5330*/  DFMA R32, R30, R32, R30 ;  /* 0x000000201e20722b */ /* 0x000fd0000000001e */
[----:B------:R-:W-:-:S08]  /*5340*/  DFMA R16, R32, -R6, 1 ;  /* 0x3ff000002010742b */ /* 0x000fd00000000806 */
[----:B------:R-:W-:Y:S02]  /*5350*/  DFMA R32, R32, R16, R32 ;  /* 0x000000102020722b */ /* 0x000fe40000000020 */
[----:B-1----:R-:W-:-:S08]  /*5360*/  DMUL R16, R26, UR4 ;  /* 0x000000041a107c28 */ /* 0x002fd00008000000 */
[----:B------:R-:W-:Y:S02]  /*5370*/  DMUL R26, R16, R32 ;  /* 0x00000020101a7228 */ /* 0x000fe40000000000 */
[----:B------:R-:W-:-:S06]  /*5380*/  FSETP.GEU.AND P2, PT, |R17|, 6.5827683646048100446e-37, PT ;  /* 0x036000001100780b */ /* 0x000fcc0003f4e200 */
        /* <DEDUP_REMOVED lines=14> */
.L_x_74:
        /* <DEDUP_REMOVED lines=11> */
.L_x_68:
[----:B------:R-:W-:Y:S05]  /*5520*/  BSYNC.RECONVERGENT B0 ;  /* 0x0000000000007941 */ /* 0x000fea0003800200 */
.L_x_67:
[----:B------:R-:W-:-:S04]  /*5530*/  UISETP.NE.U32.AND UP0, UPT, UR13, URZ, UPT ;  /* 0x000000ff0d00728c */ /* 0x000fc8000bf05070 */
[----:B------:R-:W-:-:S09]  /*5540*/  UISETP.NE.AND.EX UP0, UPT, UR14, URZ, UPT, UP0 ;  /* 0x000000ff0e00728c */ /* 0x000fd2000bf05300 */
[----:B------:R-:W-:Y:S05]  /*5550*/  BRA.U UP0, `(.L_x_75) ;  /* 0x0000000100047547 */ /* 0x000fea000b800000 */
[----:B------:R-:W-:Y:S05]  /*5560*/  BPT.TRAP 0x1 ;  /* 0x000000040000795c */ /* 0x000fea0000300000 */
.L_x_75:
[----:B------:R-:W-:Y:S01]  /*5570*/  UMOV UR4, 0xffffffff ;  /* 0xffffffff00047882 */ /* 0x000fe20000000000 */
[----:B------:R-:W-:Y:S02]  /*5580*/  ISETP.NE.AND P2, PT, R2, RZ, PT ;  /* 0x000000ff0200720c */ /* 0x000fe40003f45270 */
[----:B------:R-:W-:Y:S11]  /*5590*/  BRA.DIV UR4, `(.L_x_76) ;  /* 0x0000003604207947 */ /* 0x000ff6000b800000 */
[----:B------:R-:W-:Y:S06]  /*55a0*/  BAR.SYNC.DEFER_BLOCKING 0x0 ;  /* 0x0000000000007b1d */ /* 0x000fec0000010000 */
.L_x_117:
[----:B------:R-:W-:Y:S04]  /*55b0*/  BSSY B0, `(.L_x_77) ;  /* 0x0000017000007945 */ /* 0x000fe80003800000 */
[----:B------:R-:W-:Y:S05]  /*55c0*/  @P2 BRA `(.L_x_78) ;  /* 0x0000000000542947 */ /* 0x000fea0003800000 */
[----:B--2---:R-:W0:Y:S01]  /*55d0*/  S2R R7, SR_LANEID ;  /* 0x0000000000077919 */ /* 0x004e220000000000 */
        /* <DEDUP_REMOVED lines=14> */
.L_x_79:
[----:B------:R-:W2:Y:S04]  /*56c0*/  LD.E.STRONG.GPU R7, desc[UR10][R18.64+0x4] ;  /* 0x0000040a12077980 */ /* 0x000ea8000c10f900 */
[----:B--2---:R-:W-:Y:S01]  /*56d0*/  CCTL.IVALL ;  /* 0x00000000ff00798f */ /* 0x004fe20002000000 */
[----:B------:R-:W-:Y:S05]  /*56e0*/  YIELD ;  /* 0x0000000000007946 */ /* 0x000fea0003800000 */
[----:B------:R-:W-:-:S04]  /*56f0*/  LOP3.LUT R7, R7, R2, RZ, 0x3c, !PT ;  /* 0x0000000207077212 */ /* 0x000fc800078e3cff */
[----:B------:R-:W-:-:S13]  /*5700*/  ISETP.GT.AND P1, PT, R7, -0x1, PT ;  /* 0xffffffff0700780c */ /* 0x000fda0003f24270 */
[----:B------:R-:W-:Y:S05]  /*5710*/  @P1 BRA `(.L_x_79) ;  /* 0xfffffffc00e81947 */ /* 0x000fea000383ffff */
.L_x_78:
[----:B------:R-:W-:Y:S05]  /*5720*/  BSYNC B0 ;  /* 0x0000000000007941 */ /* 0x000fea0003800000 */
.L_x_77:
[----:B------:R-:W-:-:S03]  /*5730*/  UMOV UR4, 0xffffffff ;  /* 0xffffffff00047882 */ /* 0x000fc60000000000 */
[----:B------:R-:W-:Y:S05]  /*5740*/  BRA.DIV UR4, `(.L_x_80) ;  /* 0x0000003204e47947 */ /* 0x000fea000b800000 */
[----:B------:R-:W-:Y:S06]  /*5750*/  BAR.SYNC.DEFER_BLOCKING 0x0 ;  /* 0x0000000000007b1d */ /* 0x000fec0000010000 */
.L_x_120:
[----:B------:R-:W-:Y:S04]  /*5760*/  BSSY.RECONVERGENT B0, `(.L_x_81) ;  /* 0x0000005000007945 */ /* 0x000fe80003800200 */
[----:B------:R-:W-:Y:S05]  /*5770*/  @P0 BRA `(.L_x_82) ;  /* 0x00000000000c0947 */ /* 0x000fea0003800000 */
[----:B------:R-:W3:Y:S02]  /*5780*/  LDG.E.64 R10, desc[UR10][R10.64] ;  /* 0x0000000a0a0a7981 */ /* 0x000ee4000c1e1b00 */
[----:B---3--:R-:W-:-:S05]  /*5790*/  IMAD.WIDE R2, R3, 0x8, R10 ;  /* 0x0000000803027825 */ /* 0x008fca00078e020a */
[----:B------:R0:W-:Y:S02]  /*57a0*/  ST.E.64 desc[UR10][R2.64], R4 ;  /* 0x0000000402007985 */ /* 0x0001e4000c101b0a */
.L_x_82:
[----:B------:R-:W-:Y:S05]  /*57b0*/  BSYNC.RECONVERGENT B0 ;  /* 0x0000000000007941 */ /* 0x000fea0003800200 */
.L_x_81:
[----:B------:R-:W-:-:S03]  /*57c0*/  UMOV UR4, 0xffffffff ;  /* 0xffffffff00047882 */ /* 0x000fc60000000000 */
[----:B------:R-:W-:Y:S05]  /*57d0*/  BRA.DIV UR4, `(.L_x_83) ;  /* 0x0000003204f07947 */ /* 0x000fea000b800000 */
[----:B------:R-:W-:Y:S06]  /*57e0*/  BAR.SYNC.DEFER_BLOCKING 0x0 ;  /* 0x0000000000007b1d */ /* 0x000fec0000010000 */
.L_x_123:
[----:B--2---:R-:W1:Y:S01]  /*57f0*/  S2R R7, SR_TID.X ;  /* 0x0000000000077919 */ /* 0x004e620000002100 */
[----:B0-----:R-:W0:Y:S01]  /*5800*/  LDC R2, c[0x0][0x360] ;  /* 0x0000d800ff027b82 */ /* 0x001e220000000800 */
[----:B------:R-:W-:Y:S04]  /*5810*/  BSSY B0, `(.L_x_84) ;  /* 0x0000017000007945 */ /* 0x000fe80003800000 */
[----:B------:R-:W-:Y:S05]  /*5820*/  @P2 BRA `(.L_x_85) ;  /* 0x0000000000542947 */ /* 0x000fea0003800000 */
[----:B------:R-:W2:Y:S01]  /*5830*/  S2R R3, SR_LANEID ;  /* 0x0000000000037919 */ /* 0x000ea20000000000 */
[----:B------:R-:W-:Y:S02]  /*5840*/  VOTEU.ANY UR4, UPT, PT ;  /* 0x0000000000047886 */ /* 0x000fe400038e0100 */
[----:B------:R-:W2:Y:S01]  /*5850*/  FLO.U32 R4, UR4 ;  /* 0x0000000400047d00 */ /* 0x000ea200080e0000 */
[----:B------:R-:W-:Y:S01]  /*5860*/  UPOPC UR5, UR4 ;  /* 0x00000004000572bf */ /* 0x000fe20008000000 */
[----:B--2---:R-:W-:-:S05]  /*5870*/  ISETP.EQ.U32.AND P0, PT, R4, R3, PT ;  /* 0x000000030400720c */ /* 0x004fca0003f02070 */
[----:B------:R-:W-:-:S08]  /*5880*/  IMAD R3, R0, UR5, RZ ;  /* 0x0000000500037c24 */ /* 0x000fd0000f8e02ff */
[----:B------:R-:W-:Y:S06]  /*5890*/  @P0 MEMBAR.ALL.GPU ;  /* 0x0000000000000992 */ /* 0x000fec000000a000 */
[----:B------:R-:W-:-:S00]  /*58a0*/  @P0 ERRBAR ;  /* 0x00000000000009ab */ /* 0x000fc00000000000 */
[----:B------:R-:W-:Y:S06]  /*58b0*/  @P0 CGAERRBAR ;  /* 0x00000000000005ab */ /* 0x000fec0000000000 */
[----:B------:R-:W2:Y:S01]  /*58c0*/  @P0 ATOM.E.ADD.STRONG.GPU PT, R3, desc[UR10][R18.64+0x4], R3 ;  /* 0x800004031203098a */ /* 0x000ea200081ef10a */
[----:B------:R-:W3:Y:S02]  /*58d0*/  S2R R6, SR_LTMASK ;  /* 0x0000000000067919 */ /* 0x000ee40000003900 */
[----:B---3--:R-:W-:-:S06]  /*58e0*/  LOP3.LUT R6, R6, UR4, RZ, 0xc0, !PT ;  /* 0x0000000406067c12 */ /* 0x008fcc000f8ec0ff */
[----:B------:R-:W3:Y:S01]  /*58f0*/  POPC R6, R6 ;  /* 0x0000000600067309 */ /* 0x000ee20000000000 */
[----:B--2---:R-:W3:Y:S02]  /*5900*/  SHFL.IDX PT, R5, R3, R4, 0x1f ;  /* 0x00001f0403057589 */ /* 0x004ee400000e0000 */
[----:B---3--:R-:W-:-:S07]  /*5910*/  IMAD R0, R0, R6, R5 ;  /* 0x0000000600007224 */ /* 0x008fce00078e0205 */
.L_x_86:
[----:B------:R-:W2:Y:S04]  /*5920*/  LD.E.STRONG.GPU R3, desc[UR10][R18.64+0x4] ;  /* 0x0000040a12037980 */ /* 0x000ea8000c10f900 */
[----:B--2---:R-:W-:Y:S01]  /*5930*/  CCTL.IVALL ;  /* 0x00000000ff00798f */ /* 0x004fe20002000000 */
[----:B------:R-:W-:Y:S05]  /*5940*/  YIELD ;  /* 0x0000000000007946 */ /* 0x000fea0003800000 */
[----:B------:R-:W-:-:S04]  /*5950*/  LOP3.LUT R3, R3, R0, RZ, 0x3c, !PT ;  /* 0x0000000003037212 */ /* 0x000fc800078e3cff */
[----:B------:R-:W-:-:S13]  /*5960*/  ISETP.GT.AND P0, PT, R3, -0x1, PT ;  /* 0xffffffff0300780c */ /* 0x000fda0003f04270 */
[----:B------:R-:W-:Y:S05]  /*5970*/  @P0 BRA `(.L_x_86) ;  /* 0xfffffffc00e80947 */ /* 0x000fea000383ffff */
.L_x_85:
[----:B------:R-:W-:Y:S05]  /*5980*/  BSYNC B0 ;  /* 0x0000000000007941 */ /* 0x000fea0003800000 */
.L_x_84:
[----:B------:R-:W0:Y:S02]  /*5990*/  S2UR UR4, SR_CTAID.X ;  /* 0x00000000000479c3 */ /* 0x000e240000002500 */
[----:B01----:R-:W-:Y:S01]  /*59a0*/  IMAD R0, R2, UR4, R7 ;  /* 0x0000000402007c24 */ /* 0x003fe2000f8e0207 */
[----:B------:R-:W-:-:S04]  /*59b0*/  UMOV UR4, 0xffffffff ;  /* 0xffffffff00047882 */ /* 0x000fc80000000000 */
[----:B------:R-:W-:Y:S01]  /*59c0*/  ISETP.NE.AND P0, PT, R0, 0x2a, PT ;  /* 0x0000002a0000780c */ /* 0x000fe20003f05270 */
[----:B------:R-:W-:-:S12]  /*59d0*/  BRA.DIV UR4, `(.L_x_87) ;  /* 0x0000003204a07947 */ /* 0x000fd8000b800000 */
[----:B------:R-:W-:Y:S06]  /*59e0*/  BAR.SYNC.DEFER_BLOCKING 0x0 ;  /* 0x0000000000007b1d */ /* 0x000fec0000010000 */
.L_x_126:
[----:B------:R-:W-:Y:S05]  /*59f0*/  @P0 EXIT ;  /* 0x000000000000094d */ /* 0x000fea0003800000 */
[----:B------:R-:W0:Y:S02]  /*5a00*/  LDC.64 R2, c[0x0][0x380] ;  /* 0x0000e000ff027b82 */ /* 0x000e240000000a00 */
[----:B0-----:R-:W2:Y:S04]  /*5a10*/  LDG.E.64 R4, desc[UR10][R2.64] ;  /* 0x0000000a02047981 */ /* 0x001ea8000c1e1b00 */
[----:B--2---:R0:W-:Y:S04]  /*5a20*/  ST.E.64 desc[UR10][R4.64], RZ ;  /* 0x000000ff04007985 */ /* 0x0041e8000c101b0a */
[----:B------:R-:W2:Y:S04]  /*5a30*/  LDG.E.64 R6, desc[UR10][R2.64] ;  /* 0x0000000a02067981 */ /* 0x000ea8000c1e1b00 */
[----:B--2---:R1:W-:Y:S04]  /*5a40*/  ST.E.64 desc[UR10][R6.64+0x8], RZ ;  /* 0x000008ff06007985 */ /* 0x0043e8000c101b0a */
[----:B------:R-:W2:Y:S04]  /*5a50*/  LDG.E.64 R8, desc[UR10][R2.64] ;  /* 0x0000000a02087981 */ /* 0x000ea8000c1e1b00 */
[----:B--2---:R2:W-:Y:S04]  /*5a60*/  ST.E.64 desc[UR10][R8.64+0x10], RZ ;  /* 0x000010ff08007985 */ /* 0x0045e8000c101b0a */
[----:B------:R-:W3:Y:S04]  /*5a70*/  LDG.E.64 R10, desc[UR10][R2.64] ;  /* 0x0000000a020a7981 */ /* 0x000ee8000c1e1b00 */
[----:B---3--:R3:W-:Y:S04]  /*5a80*/  ST.E.64 desc[UR10][R10.64+0x18], RZ ;  /* 0x000018ff0a007985 */ /* 0x0087e8000c101b0a */
[----:B------:R-:W4:Y:S04]  /*5a90*/  LDG.E.64 R12, desc[UR10][R2.64] ;  /* 0x0000000a020c7981 */ /* 0x000f28000c1e1b00 */
[----:B----4-:R4:W-:Y:S04]  /*5aa0*/  ST.E.64 desc[UR10][R12.64+0x20], RZ ;  /* 0x000020ff0c007985 */ /* 0x0109e8000c101b0a */
[----:B------:R-:W5:Y:S04]  /*5ab0*/  LDG.E.64 R14, desc[UR10][R2.64] ;  /* 0x0000000a020e7981 */ /* 0x000f68000c1e1b00 */
[----:B-----5:R5:W-:Y:S04]  /*5ac0*/  ST.E.64 desc[UR10][R14.64+0x28], RZ ;  /* 0x000028ff0e007985 */ /* 0x020be8000c101b0a */
[----:B0-----:R-:W2:Y:S04]  /*5ad0*/  LDG.E.64 R4, desc[UR10][R2.64] ;  /* 0x0000000a02047981 */ /* 0x001ea8000c1e1b00 */
[----:B--2---:R0:W-:Y:S04]  /*5ae0*/  ST.E.64 desc[UR10][R4.64+0x30], RZ ;  /* 0x000030ff04007985 */ /* 0x0041e8000c101b0a */
[----:B-1----:R-:W2:Y:S04]  /*5af0*/  LDG.E.64 R6, desc[UR10][R2.64] ;  /* 0x0000000a02067981 */ /* 0x002ea8000c1e1b00 */
[----:B--2---:R1:W-:Y:S04]  /*5b00*/  ST.E.64 desc[UR10][R6.64+0x38], RZ ;  /* 0x000038ff06007985 */ /* 0x0043e8000c101b0a */
[----:B------:R-:W2:Y:S04]  /*5b10*/  LDG.E.64 R8, desc[UR10][R2.64] ;  /* 0x0000000a02087981 */ /* 0x000ea8000c1e1b00 */
[----:B--2---:R2:W-:Y:S04]  /*5b20*/  ST.E.64 desc[UR10][R8.64+0x40], RZ ;  /* 0x000040ff08007985 */ /* 0x0045e8000c101b0a */
[----:B---3--:R-:W3:Y:S04]  /*5b30*/  LDG.E.64 R10, desc[UR10][R2.64] ;  /* 0x0000000a020a7981 */ /* 0x008ee8000c1e1b00 */
[----:B---3--:R3:W-:Y:S04]  /*5b40*/  ST.E.64 desc[UR10][R10.64+0x48], RZ ;  /* 0x000048ff0a007985 */ /* 0x0087e8000c101b0a */
[----:B----4-:R-:W4:Y:S04]  /*5b50*/  LDG.E.64 R12, desc[UR10][R2.64] ;  /* 0x0000000a020c7981 */ /* 0x010f28000c1e1b00 */
[----:B----4-:R4:W-:Y:S04]  /*5b60*/  ST.E.64 desc[UR10][R12.64+0x50], RZ ;  /* 0x000050ff0c007985 */ /* 0x0109e8000c101b0a */
[----:B-----5:R-:W5:Y:S04]  /*5b70*/  LDG.E.64 R14, desc[UR10][R2.64] ;  /* 0x0000000a020e7981 */ /* 0x020f68000c1e1b00 */
        /* <DEDUP_REMOVED lines=206> */
[----:B--2---:R-:W-:Y:S04]  /*6860*/  ST.E.64 desc[UR10][R4.64+0x140], RZ ;  /* 0x000140ff04007985 */ /* 0x004fe8000c101b0a */
[----:B-1----:R-:W2:Y:S04]  /*6870*/  LDG.E.64 R6, desc[UR10][R2.64+0x108] ;  /* 0x0001080a02067981 */ /* 0x002ea8000c1e1b00 */
[----:B--2---:R0:W-:Y:S04]  /*6880*/  ST.E.64 desc[UR10][R6.64+0x140], RZ ;  /* 0x000140ff06007985 */ /* 0x0041e8000c101b0a */
[----:B------:R-:W2:Y:S04]  /*6890*/  LDG.E.64 R8, desc[UR10][R2.64+0x110] ;  /* 0x0001100a02087981 */ /* 0x000ea8000c1e1b00 */
[----:B--2---:R1:W-:Y:S04]  /*68a0*/  ST.E.64 desc[UR10][R8.64+0x140], RZ ;  /* 0x000140ff08007985 */ /* 0x0043e8000c101b0a */
[----:B---3--:R-:W2:Y:S04]  /*68b0*/  LDG.E.64 R10, desc[UR10][R2.64+0x118] ;  /* 0x0001180a020a7981 */ /* 0x008ea8000c1e1b00 */
[----:B--2---:R2:W-:Y:S04]  /*68c0*/  ST.E.64 desc[UR10][R10.64+0x140], RZ ;  /* 0x000140ff0a007985 */ /* 0x0045e8000c101b0a */
[----:B----4-:R-:W3:Y:S04]  /*68d0*/  LDG.E.64 R12, desc[UR10][R2.64+0x120] ;  /* 0x0001200a020c7981 */ /* 0x010ee8000c1e1b00 */
[----:B---3--:R3:W-:Y:S04]  /*68e0*/  ST.E.64 desc[UR10][R12.64+0x140], RZ ;  /* 0x000140ff0c007985 */ /* 0x0087e8000c101b0a */
[----:B-----5:R-:W4:Y:S04]  /*68f0*/  LDG.E.64 R14, desc[UR10][R2.64+0x128] ;  /* 0x0001280a020e7981 */ /* 0x020f28000c1e1b00 */
[----:B----4-:R4:W-:Y:S04]  /*6900*/  ST.E.64 desc[UR10][R14.64+0x140], RZ ;  /* 0x000140ff0e007985 */ /* 0x0109e8000c101b0a */
[----:B------:R-:W5:Y:S04]  /*6910*/  LDG.E.64 R16, desc[UR10][R2.64+0x130] ;  /* 0x0001300a02107981 */ /* 0x000f68000c1e1b00 */
[----:B-----5:R5:W-:Y:S04]  /*6920*/  ST.E.64 desc[UR10][R16.64+0x140], RZ ;  /* 0x000140ff10007985 */ /* 0x020be8000c101b0a */
[----:B0-----:R-:W2:Y:S04]  /*6930*/  LDG.E.64 R6, desc[UR10][R2.64+0x138] ;  /* 0x0001380a02067981 */ /* 0x001ea8000c1e1b00 */
[----:B--2---:R0:W-:Y:S04]  /*6940*/  ST.E.64 desc[UR10][R6.64+0x140], RZ ;  /* 0x000140ff06007985 */ /* 0x0041e8000c101b0a */
[----:B-1----:R-:W2:Y:S01]  /*6950*/  LDG.E.64 R8, desc[UR10][R2.64+0x140] ;  /* 0x0001400a02087981 */ /* 0x002ea2000c1e1b00 */
[----:B------:R-:W-:-:S02]  /*6960*/  HFMA2 R5, -RZ, RZ, 1.984375, 0 ;  /* 0x3ff00000ff057431 */ /* 0x000fc400000001ff */
[----:B------:R-:W-:Y:S01]  /*6970*/  IMAD.MOV.U32 R4, RZ, RZ, 0x0 ;  /* 0x00000000ff047424 */ /* 0x000fe200078e00ff */
[----:B--2---:R1:W-:Y:S04]  /*6980*/  ST.E.64 desc[UR10][R8.64+0x140], RZ ;  /* 0x000140ff08007985 */ /* 0x0043e8000c101b0a */
[----:B------:R-:W2:Y:S04]  /*6990*/  LDG.E.64 R10, desc[UR10][R2.64+0x140] ;  /* 0x0001400a020a7981 */ /* 0x000ea8000c1e1b00 */
[----:B--2---:R2:W-:Y:S04]  /*69a0*/  ST.E.64 desc[UR10][R10.64], R4 ;  /* 0x000000040a007985 */ /* 0x0045e8000c101b0a */
[----:B---3--:R-:W3:Y:S04]  /*69b0*/  LDG.E.64 R12, desc[UR10][R2.64+0x140] ;  /* 0x0001400a020c7981 */ /* 0x008ee8000c1e1b00 */
[----:B---3--:R3:W-:Y:S04]  /*69c0*/  ST.E.64 desc[UR10][R12.64+0x8], R4 ;  /* 0x000008040c007985 */ /* 0x0087e8000c101b0a */
[----:B----4-:R-:W4:Y:S04]  /*69d0*/  LDG.E.64 R14, desc[UR10][R2.64+0x140] ;  /* 0x0001400a020e7981 */ /* 0x010f28000c1e1b00 */
[----:B----4-:R4:W-:Y:S04]  /*69e0*/  ST.E.64 desc[UR10][R14.64+0x10], R4 ;  /* 0x000010040e007985 */ /* 0x0109e8000c101b0a */
[----:B-----5:R-:W5:Y:S04]  /*69f0*/  LDG.E.64 R16, desc[UR10][R2.64+0x140] ;  /* 0x0001400a02107981 */ /* 0x020f68000c1e1b00 */
[----:B-----5:R5:W-:Y:S04]  /*6a00*/  ST.E.64 desc[UR10][R16.64+0x18], R4 ;  /* 0x0000180410007985 */ /* 0x020be8000c101b0a */
[----:B0-----:R-:W2:Y:S04]  /*6a10*/  LDG.E.64 R6, desc[UR10][R2.64+0x140] ;  /* 0x0001400a02067981 */ /* 0x001ea8000c1e1b00 */
[----:B--2---:R0:W-:Y:S04]  /*6a20*/  ST.E.64 desc[UR10][R6.64+0x20], R4 ;  /* 0x0000200406007985 */ /* 0x0041e8000c101b0a */
[----:B-1----:R-:W2:Y:S04]  /*6a30*/  LDG.E.64 R8, desc[UR10][R2.64+0x140] ;  /* 0x0001400a02087981 */ /* 0x002ea8000c1e1b00 */
[----:B--2---:R1:W-:Y:S04]  /*6a40*/  ST.E.64 desc[UR10][R8.64+0x28], R4 ;  /* 0x0000280408007985 */ /* 0x0043e8000c101b0a */
        /* <DEDUP_REMOVED lines=66> */
[----:B-----5:R-:W5:Y:S01]  /*6e70*/  LDG.E.64 R16, desc[UR10][R2.64+0x140] ;  /* 0x0001400a02107981 */ /* 0x020f62000c1e1b00 */
[----:B0-----:R-:W1:Y:S03]  /*6e80*/  LDC.64 R6, c[0x0][0x388] ;  /* 0x0000e200ff067b82 */ /* 0x001e660000000a00 */
[----:B-----5:R-:W-:Y:S04]  /*6e90*/  ST.E.64 desc[UR10][R16.64+0x138], R4 ;  /* 0x0001380410007985 */ /* 0x020fe8000c101b0a */
[----:B------:R-:W5:Y:S04]  /*6ea0*/  LDG.E.64 R18, desc[UR10][R2.64+0x140] ;  /* 0x0001400a02127981 */ /* 0x000f68000c1e1b00 */
[----:B-----5:R0:W-:Y:S04]  /*6eb0*/  ST.E.64 desc[UR10][R18.64+0x140], R4 ;  /* 0x0001400412007985 */ /* 0x0201e8000c101b0a */
[----:B-1----:R-:W5:Y:S04]  /*6ec0*/  LDG.E.64 R8, desc[UR10][R6.64] ;  /* 0x0000000a06087981 */ /* 0x002f68000c1e1b00 */
[----:B-----5:R1:W-:Y:S04]  /*6ed0*/  ST.E.64 desc[UR10][R8.64], RZ ;  /* 0x000000ff08007985 */ /* 0x0203e8000c101b0a */
[----:B--2---:R-:W2:Y:S04]  /*6ee0*/  LDG.E.64 R10, desc[UR10][R6.64] ;  /* 0x0000000a060a7981 */ /* 0x004ea8000c1e1b00 */
[----:B--2---:R2:W-:Y:S04]  /*6ef0*/  ST.E.64 desc[UR10][R10.64+0x8], RZ ;  /* 0x000008ff0a007985 */ /* 0x0045e8000c101b0a */
[----:B---3--:R-:W3:Y:S04]  /*6f00*/  LDG.E.64 R12, desc[UR10][R6.64] ;  /* 0x0000000a060c7981 */ /* 0x008ee8000c1e1b00 */
[----:B---3--:R3:W-:Y:S04]  /*6f10*/  ST.E.64 desc[UR10][R12.64+0x10], RZ ;  /* 0x000010ff0c007985 */ /* 0x0087e8000c101b0a */
[----:B----4-:R-:W4:Y:S04]  /*6f20*/  LDG.E.64 R14, desc[UR10][R6.64] ;  /* 0x0000000a060e7981 */ /* 0x010f28000c1e1b00 */
        /* <DEDUP_REMOVED lines=310> */
[----:B---3--:R-:W-:Y:S04]  /*8290*/  ST.E.64 desc[UR10][R12.64+0x140], RZ ;  /* 0x000140ff0c007985 */ /* 0x008fe8000c101b0a */
[----:B----4-:R-:W3:Y:S04]  /*82a0*/  LDG.E.64 R14, desc[UR10][R6.64+0x120] ;  /* 0x0001200a060e7981 */ /* 0x010ee8000c1e1b00 */
[----:B---3--:R-:W-:Y:S04]  /*82b0*/  ST.E.64 desc[UR10][R14.64+0x140], RZ ;  /* 0x000140ff0e007985 */ /* 0x008fe8000c101b0a */
[----:B-----5:R-:W3:Y:S04]  /*82c0*/  LDG.E.64 R2, desc[UR10][R6.64+0x128] ;  /* 0x0001280a06027981 */ /* 0x020ee8000c1e1b00 */
[----:B---3--:R-:W-:Y:S04]  /*82d0*/  ST.E.64 desc[UR10][R2.64+0x140], RZ ;  /* 0x000140ff02007985 */ /* 0x008fe8000c101b0a */
[----:B0-----:R-:W3:Y:S04]  /*82e0*/  LDG.E.64 R4, desc[UR10][R6.64+0x130] ;  /* 0x0001300a06047981 */ /* 0x001ee8000c1e1b00 */
[----:B---3--:R-:W-:Y:S04]  /*82f0*/  ST.E.64 desc[UR10][R4.64+0x140], RZ ;  /* 0x000140ff04007985 */ /* 0x008fe8000c101b0a */
[----:B-1----:R-:W3:Y:S04]  /*8300*/  LDG.E.64 R8, desc[UR10][R6.64+0x138] ;  /* 0x0001380a06087981 */ /* 0x002ee8000c1e1b00 */
[----:B---3--:R-:W-:Y:S04]  /*8310*/  ST.E.64 desc[UR10][R8.64+0x140], RZ ;  /* 0x000140ff08007985 */ /* 0x008fe8000c101b0a */
[----:B--2---:R-:W2:Y:S04]  /*8320*/  LDG.E.64 R10, desc[UR10][R6.64+0x140] ;  /* 0x0001400a060a7981 */ /* 0x004ea8000c1e1b00 */
[----:B--2---:R-:W-:Y:S01]  /*8330*/  ST.E.64 desc[UR10][R10.64+0x140], RZ ;  /* 0x000140ff0a007985 */ /* 0x004fe2000c101b0a */
[----:B------:R-:W-:Y:S05]  /*8340*/  EXIT ;  /* 0x000000000000794d */ /* 0x000fea0003800000 */
.L_x_30:
[----:B------:R-:W-:Y:S05]  /*8350*/  BPT.TRAP 0x1 ;  /* 0x000000040000795c */ /* 0x000fea0000300000 */
.L_x_26:
[----:B------:R-:W-:Y:S01]  /*8360*/  BSSY B0, `(.L_x_88) ;  /* 0x000000a000007945 */ /* 0x000fe20003800000 */
[----:B------:R-:W-:Y:S01]  /*8370*/  IMAD.MOV.U32 R7, RZ, RZ, 0x0 ;  /* 0x00000000ff077424 */ /* 0x000fe200078e00ff */
[----:B------:R-:W-:Y:S01]  /*8380*/  MOV R6, 0xffffffff ;  /* 0xffffffff00067802 */ /* 0x000fe20000000f00 */
[----:B------:R-:W-:-:S07]  /*8390*/  IMAD.MOV.U32 R8, RZ, RZ, 0x0 ;  /* 0x00000000ff087424 */ /* 0x000fce00078e00ff */
[----:B------:R-:W-:Y:S05]  /*83a0*/  WARPSYNC.COLLECTIVE.ALL `(.L_x_89) ;  /* 0x0000000000147948 */ /* 0x000fea0003c00000 */
[----:B------:R-:W-:-:S04]  /*83b0*/  SHF.L.U32 R8, R8, 0x10, RZ ;  /* 0x0000001008087819 */ /* 0x000fc800000006ff */
[----:B------:R-:W-:-:S05]  /*83c0*/  LOP3.LUT R8, R8, 0xf, R7, 0xf8, !PT ;  /* 0x0000000f08087812 */ /* 0x000fca00078ef807 */
[----:B------:R0:W-:Y:S02]  /*83d0*/  BAR.SYNC.DEFER_BLOCKING R8, R8 ;  /* 0x000000080000731d */ /* 0x0001e40000010000 */
[----:B0-----:R-:W-:-:S04]  /*83e0*/  SHF.R.U32 R8, R8, 0x10, RZ ;  /* 0x0000001008087819 */ /* 0x001fc800000016ff */
[----:B------:R-:W-:Y:S05]  /*83f0*/  ENDCOLLECTIVE ;  /* 0x000000000000791b */ /* 0x000fea0003800000 */
.L_x_89:
[----:B------:R-:W-:Y:S05]  /*8400*/  BSYNC B0 ;  /* 0x0000000000007941 */ /* 0x000fea0003800000 */
.L_x_88:
[----:B------:R-:W-:Y:S05]  /*8410*/  BRA `(.L_x_90) ;  /* 0xffffff9000b47947 */ /* 0x000fea000383ffff */
.L_x_31:
        /* <DEDUP_REMOVED lines=10> */
.L_x_92:
[----:B------:R-:W-:Y:S05]  /*84c0*/  BSYNC B1 ;  /* 0x0000000000017941 */ /* 0x000fea0003800000 */
.L_x_91:
[----:B------:R-:W-:Y:S05]  /*84d0*/  BRA `(.L_x_93) ;  /* 0xffffff9400ac7947 */ /* 0x000fea000383ffff */
.L_x_35:
        /* <DEDUP_REMOVED lines=10> */
.L_x_95:
[----:B------:R-:W-:Y:S05]  /*8580*/  BSYNC B1 ;  /* 0x0000000000017941 */ /* 0x000fea0003800000 */
.L_x_94:
[----:B------:R-:W-:Y:S05]  /*8590*/  BRA `(.L_x_96) ;  /* 0xffffff9400e87947 */ /* 0x000fea000383ffff */
.L_x_40:
[----:B------:R-:W-:Y:S01]  /*85a0*/  BSSY B1, `(.L_x_97) ;  /* 0x000000a000017945 */ /* 0x000fe20003800000 */
[----:B--2---:R-:W-:Y:S01]  /*85b0*/  IMAD.MOV.U32 R7, RZ, RZ, 0x0 ;  /* 0x00000000ff077424 */ /* 0x004fe200078e00ff */
        /* <DEDUP_REMOVED lines=8> */
.L_x_98:
[----:B------:R-:W-:Y:S05]  /*8640*/  BSYNC B1 ;  /* 0x0000000000017941 */ /* 0x000fea0003800000 */
.L_x_97:
[----:B------:R-:W-:Y:S05]  /*8650*/  BRA `(.L_x_99) ;  /* 0xffffffb400b47947 */ /* 0x000fea000383ffff */
.L_x_44:
        /* <DEDUP_REMOVED lines=10> */
.L_x_101:
[----:B------:R-:W-:Y:S05]  /*8700*/  BSYNC B1 ;  /* 0x0000000000017941 */ /* 0x000fea0003800000 */
.L_x_100:
[----:B------:R-:W-:Y:S05]  /*8710*/  BRA `(.L_x_102) ;  /* 0xffffffb400f07947 */ /* 0x000fea000383ffff */
.L_x_55:
        /* <DEDUP_REMOVED lines=10> */
.L_x_104:
[----:B------:R-:W-:Y:S05]  /*87c0*/  BSYNC B0 ;  /* 0x0000000000007941 */ /* 0x000fea0003800000 */
.L_x_103:
[----:B------:R-:W-:Y:S05]  /*87d0*/  BRA `(.L_x_105) ;  /* 0xffffffc0001c7947 */ /* 0x000fea000383ffff */
.L_x_59:
        /* <DEDUP_REMOVED lines=10> */
.L_x_107:
[----:B------:R-:W-:Y:S05]  /*8880*/  BSYNC B0 ;  /* 0x0000000000007941 */ /* 0x000fea0003800000 */
.L_x_106:
[----:B------:R-:W-:Y:S05]  /*8890*/  BRA `(.L_x_108) ;  /* 0xffffffc000587947 */ /* 0x000fea000383ffff */
.L_x_62:
[----:B------:R-:W-:Y:S01]  /*88a0*/  BSSY B0, `(.L_x_109) ;  /* 0x000000a000007945 */ /* 0x000fe20003800000 */
[----:B--2---:R-:W-:Y:S01]  /*88b0*/  IMAD.MOV.U32 R7, RZ, RZ, 0x0 ;  /* 0x00000000ff077424 */ /* 0x004fe200078e00ff */
[----:B------:R-:W-:Y:S01]  /*88c0*/  MOV R6, 0xffffffff ;  /* 0xffffffff00067802 */ /* 0x000fe20000000f00 */
[----:B------:R-:W-:-:S07]  /*88d0*/  IMAD.MOV.U32 R8, RZ, RZ, 0x0 ;  /* 0x00000000ff087424 */ /* 0x000fce00078e00ff */
[----:B0-----:R-:W-:Y:S05]  /*88e0*/  WARPSYNC.COLLECTIVE.ALL `(.L_x_110) ;  /* 0x0000000000147948 */ /* 0x001fea0003c00000 */
[----:B------:R-:W-:-:S04]  /*88f0*/  SHF.L.U32 R8, R8, 0x10, RZ ;  /* 0x0000001008087819 */ /* 0x000fc800000006ff */
[----:B------:R-:W-:-:S05]  /*8900*/  LOP3.LUT R8, R8, 0xf, R7, 0xf8, !PT ;  /* 0x0000000f08087812 */ /* 0x000fca00078ef807 */
[----:B------:R1:W-:Y:S02]  /*8910*/  BAR.SYNC.DEFER_BLOCKING R8, R8 ;  /* 0x000000080000731d */ /* 0x0003e40000010000 */
[----:B-1----:R-:W-:-:S04]  /*8920*/  SHF.R.U32 R8, R8, 0x10, RZ ;  /* 0x0000001008087819 */ /* 0x002fc800000016ff */
[----:B0-----:R-:W-:Y:S05]  /*8930*/  ENDCOLLECTIVE ;  /* 0x000000000000791b */ /* 0x001fea0003800000 */
.L_x_110:
[----:B------:R-:W-:Y:S05]  /*8940*/  BSYNC B0 ;  /* 0x0000000000007941 */ /* 0x000fea0003800000 */
.L_x_109:
[----:B------:R-:W-:Y:S05]  /*8950*/  BRA `(.L_x_111) ;  /* 0xffffffc000547947 */ /* 0x000fea000383ffff */
.L_x_66:
        /* <DEDUP_REMOVED lines=10> */
.L_x_113:
[----:B------:R-:W-:Y:S05]  /*8a00*/  BSYNC B0 ;  /* 0x0000000000007941 */ /* 0x000fea0003800000 */
.L_x_112:
[----:B------:R-:W-:Y:S05]  /*8a10*/  BRA `(.L_x_114) ;  /* 0xffffffc000987947 */ /* 0x000fea000383ffff */
.L_x_76:
        /* <DEDUP_REMOVED lines=10> */
.L_x_116:
[----:B------:R-:W-:Y:S05]  /*8ac0*/  BSYNC B0 ;  /* 0x0000000000007941 */ /* 0x000fea0003800000 */
.L_x_115:
[----:B------:R-:W-:Y:S05]  /*8ad0*/  BRA `(.L_x_117) ;  /* 0xffffffc800b47947 */ /* 0x000fea000383ffff */
.L_x_80:
        /* <DEDUP_REMOVED lines=10> */
.L_x_119:
[----:B------:R-:W-:Y:S05]  /*8b80*/  BSYNC B0 ;  /* 0x0000000000007941 */ /* 0x000fea0003800000 */
.L_x_118:
[----:B------:R-:W-:Y:S05]  /*8b90*/  BRA `(.L_x_120) ;  /* 0xffffffc800f07947 */ /* 0x000fea000383ffff */
.L_x_83:
        /* <DEDUP_REMOVED lines=10> */
.L_x_122:
[----:B------:R-:W-:Y:S05]  /*8c40*/  BSYNC B0 ;  /* 0x0000000000007941 */ /* 0x000fea0003800000 */
.L_x_121:
[----:B------:R-:W-:Y:S05]  /*8c50*/  BRA `(.L_x_123) ;  /* 0xffffffc800e47947 */ /* 0x000fea000383ffff */
.L_x_87:
        /* <DEDUP_REMOVED lines=10> */
.L_x_125:
[----:B------:R-:W-:Y:S05]  /*8d00*/  BSYNC B0 ;  /* 0x0000000000007941 */ /* 0x000fea0003800000 */
.L_x_124:
[----:B------:R-:W-:Y:S05]  /*8d10*/  BRA `(.L_x_126) ;  /* 0xffffffcc00347947 */ /* 0x000fea000383ffff */
        .weak           $__internal_0_$__cuda_sm20_div_rn_f64_full
        .type           $__internal_0_$__cuda_sm20_div_rn_f64_full,@function
        .size           $__internal_0_$__cuda_sm20_div_rn_f64_full,($_Z6kernelPPdS0_S0_S0_$__internal_accurate_pow - $__internal_0_$__cuda_sm20_div_rn_f64_full)
$__internal_0_$__cuda_sm20_div_rn_f64_full:
[C---:B------:R-:W-:Y:S01]  /*8d20*/  FSETP.GEU.AND P1, PT, |R27|.reuse, 1.469367938527859385e-39, PT ;  /* 0x001000001b00780b */ /* 0x040fe20003f2e200 */
[----:B------:R-:W-:Y:S01]  /*8d30*/  IMAD.MOV.U32 R38, RZ, RZ, 0x1 ;  /* 0x00000001ff267424 */ /* 0x000fe200078e00ff */
[----:B------:R-:W-:Y:S01]  /*8d40*/  LOP3.LUT R24, R27, 0x800fffff, RZ, 0xc0, !PT ;  /* 0x800fffff1b187812 */ /* 0x000fe200078ec0ff */
[----:B------:R-:W-:Y:S01]  /*8d50*/  IMAD.MOV.U32 R32, RZ, RZ, R6 ;  /* 0x000000ffff207224 */ /* 0x000fe200078e0006 */
[----:B------:R-:W-:Y:S01]  /*8d60*/  MOV R33, R7 ;  /* 0x0000000700217202 */ /* 0x000fe20000000f00 */
[----:B------:R-:W-:Y:S01]  /*8d70*/  BSSY.RECONVERGENT B1, `(.L_x_127) ;  /* 0x0000059000017945 */ /* 0x000fe20003800200 */
[----:B------:R-:W-:Y:S01]  /*8d80*/  LOP3.LUT R25, R24, 0x3ff00000, RZ, 0xfc, !PT ;  /* 0x3ff0000018197812 */ /* 0x000fe200078efcff */
[----:B------:R-:W-:Y:S01]  /*8d90*/  IMAD.MOV.U32 R24, RZ, RZ, R26 ;  /* 0x000000ffff187224 */ /* 0x000fe200078e001a */
[C---:B------:R-:W-:Y:S02]  /*8da0*/  FSETP.GEU.AND P3, PT, |R33|.reuse, 1.469367938527859385e-39, PT ;  /* 0x001000002100780b */ /* 0x040fe40003f6e200 */
[----:B------:R-:W-:-:S02]  /*8db0*/  LOP3.LUT R5, R33, 0x7ff00000, RZ, 0xc0, !PT ;  /* 0x7ff0000021057812 */ /* 0x000fc400078ec0ff */
[----:B------:R-:W-:Y:S01]  /*8dc0*/  LOP3.LUT R8, R27, 0x7ff00000, RZ, 0xc0, !PT ;  /* 0x7ff000001b087812 */ /* 0x000fe200078ec0ff */
[----:B------:R-:W-:-:S03]  /*8dd0*/  @!P1 DMUL R24, R26, 8.98846567431157953865e+307 ;  /* 0x7fe000001a189828 */ /* 0x000fc60000000000 */
[----:B------:R-:W-:-:S03]  /*8de0*/  ISETP.GE.U32.AND P2, PT, R5, R8, PT ;  /* 0x000000080500720c */ /* 0x000fc60003f46070 */
[----:B------:R-:W0:Y:S02]  /*8df0*/  MUFU.RCP64H R39, R25 ;  /* 0x0000001900277308 */ /* 0x000e240000001800 */
[----:B------:R-:W-:Y:S01]  /*8e00*/  @!P3 LOP3.LUT R6, R27, 0x7ff00000, RZ, 0xc0, !PT ;  /* 0x7ff000001b06b812 */ /* 0x000fe200078ec0ff */
[----:B------:R-:W-:Y:S01]  /*8e10*/  @!P3 IMAD.MOV.U32 R40, RZ, RZ, RZ ;  /* 0x000000ffff28b224 */ /* 0x000fe200078e00ff */
[----:B------:R-:W-:Y:S02]  /*8e20*/  @!P1 LOP3.LUT R8, R25, 0x7ff00000, RZ, 0xc0, !PT ;  /* 0x7ff0000019089812 */ /* 0x000fe400078ec0ff */
[----:B------:R-:W-:Y:S01]  /*8e30*/  @!P3 ISETP.GE.U32.AND P4, PT, R5, R6, PT ;  /* 0x000000060500b20c */ /* 0x000fe20003f86070 */
[----:B------:R-:W-:-:S05]  /*8e40*/  IMAD.MOV.U32 R6, RZ, RZ, 0x1ca00000 ;  /* 0x1ca00000ff067424 */ /* 0x000fca00078e00ff */
[C---:B------:R-:W-:Y:S02]  /*8e50*/  @!P3 SEL R9, R6.reuse, 0x63400000, !P4 ;  /* 0x634000000609b807 */ /* 0x040fe40006000000 */
[----:B------:R-:W-:Y:S02]  /*8e60*/  SEL R7, R6, 0x63400000, !P2 ;  /* 0x6340000006077807 */ /* 0x000fe40005000000 */
[----:B------:R-:W-:Y:S01]  /*8e70*/  @!P3 LOP3.LUT R9, R9, 0x80000000, R33, 0xf8, !PT ;  /* 0x800000000909b812 */ /* 0x000fe200078ef821 */
[----:B0-----:R-:W-:-:S03]  /*8e80*/  DFMA R34, R38, -R24, 1 ;  /* 0x3ff000002622742b */ /* 0x001fc60000000818 */
[----:B------:R-:W-:-:S05]  /*8e90*/  @!P3 LOP3.LUT R41, R9, 0x100000, RZ, 0xfc, !PT ;  /* 0x001000000929b812 */ /* 0x000fca00078efcff */
[----:B------:R-:W-:-:S08]  /*8ea0*/  DFMA R34, R34, R34, R34 ;  /* 0x000000222222722b */ /* 0x000fd00000000022 */
[----:B------:R-:W-:Y:S01]  /*8eb0*/  DFMA R38, R38, R34, R38 ;  /* 0x000000222626722b */ /* 0x000fe20000000026 */
[----:B------:R-:W-:Y:S01]  /*8ec0*/  LOP3.LUT R35, R7, 0x800fffff, R33, 0xf8, !PT ;  /* 0x800fffff07237812 */ /* 0x000fe200078ef821 */
[----:B------:R-:W-:Y:S01]  /*8ed0*/  IMAD.MOV.U32 R7, RZ, RZ, R5 ;  /* 0x000000ffff077224 */ /* 0x000fe200078e0005 */
[----:B------:R-:W-:-:S05]  /*8ee0*/  MOV R34, R32 ;  /* 0x0000002000227202 */ /* 0x000fca0000000f00 */
[----:B------:R-:W-:Y:S02]  /*8ef0*/  DFMA R36, R38, -R24, 1 ;  /* 0x3ff000002624742b */ /* 0x000fe40000000818 */
[----:B------:R-:W-:-:S06]  /*8f00*/  @!P3 DFMA R34, R34, 2, -R40 ;  /* 0x400000002222b82b */ /* 0x000fcc0000000828 */
[----:B------:R-:W-:-:S04]  /*8f10*/  DFMA R38, R38, R36, R38 ;  /* 0x000000242626722b */ /* 0x000fc80000000026 */
[----:B------:R-:W-:-:S04]  /*8f20*/  @!P3 LOP3.LUT R7, R35, 0x7ff00000, RZ, 0xc0, !PT ;  /* 0x7ff000002307b812 */ /* 0x000fc800078ec0ff */
[----:B------:R-:W-:Y:S01]  /*8f30*/  IADD3 R9, PT, PT, R7, -0x1, RZ ;  /* 0xffffffff07097810 */ /* 0x000fe20007ffe0ff */
[----:B------:R-:W-:-:S03]  /*8f40*/  DMUL R36, R38, R34 ;  /* 0x0000002226247228 */ /* 0x000fc60000000000 */
[----:B------:R-:W-:Y:S01]  /*8f50*/  ISETP.GT.U32.AND P1, PT, R9, 0x7feffffe, PT ;  /* 0x7feffffe0900780c */ /* 0x000fe20003f24070 */
[----:B------:R-:W-:-:S04]  /*8f60*/  VIADD R9, R8, 0xffffffff ;  /* 0xffffffff08097836 */ /* 0x000fc80000000000 */
[----:B------:R-:W-:Y:S01]  /*8f70*/  DFMA R40, R36, -R24, R34 ;  /* 0x800000182428722b */ /* 0x000fe20000000022 */
[----:B------:R-:W-:-:S07]  /*8f80*/  ISETP.GT.U32.OR P1, PT, R9, 0x7feffffe, P1 ;  /* 0x7feffffe0900780c */ /* 0x000fce0000f24470 */
[----:B------:R-:W-:-:S06]  /*8f90*/  DFMA R36, R38, R40, R36 ;  /* 0x000000282624722b */ /* 0x000fcc0000000024 */
[----:B------:R-:W-:Y:S05]  /*8fa0*/  @P1 BRA `(.L_x_128) ;  /* 0x0000000000741947 */ /* 0x000fea0003800000 */
[----:B------:R-:W-:-:S04]  /*8fb0*/  LOP3.LUT R8, R27, 0x7ff00000, RZ, 0xc0, !PT ;  /* 0x7ff000001b087812 */ /* 0x000fc800078ec0ff */
[CC--:B------:R-:W-:Y:S02]  /*8fc0*/  VIADDMNMX R7, R5.reuse, -R8.reuse, 0xb9600000, !PT ;  /* 0xb960000005077446 */ /* 0x0c0fe40007800908 */
[----:B------:R-:W-:Y:S01]  /*8fd0*/  ISETP.GE.U32.AND P1, PT, R5, R8, PT ;  /* 0x000000080500720c */ /* 0x000fe20003f26070 */
[----:B------:R-:W-:Y:S01]  /*8fe0*/  IMAD.MOV.U32 R8, RZ, RZ, RZ ;  /* 0x000000ffff087224 */ /* 0x000fe200078e00ff */
[----:B------:R-:W-:Y:S02]  /*8ff0*/  VIMNMX R7, PT, PT, R7, 0x46a00000, PT ;  /* 0x46a0000007077848 */ /* 0x000fe40003fe0100 */
[----:B------:R-:W-:-:S05]  /*9000*/  SEL R6, R6, 0x63400000, !P1 ;  /* 0x6340000006067807 */ /* 0x000fca0004800000 */
[----:B------:R-:W-:-:S05]  /*9010*/  IMAD.IADD R6, R7, 0x1, -R6 ;  /* 0x0000000107067824 */ /* 0x000fca00078e0a06 */
[----:B------:R-:W-:-:S06]  /*9020*/  IADD3 R9, PT, PT, R6, 0x7fe00000, RZ ;  /* 0x7fe0000006097810 */ /* 0x000fcc0007ffe0ff */
[----:B------:R-:W-:-:S10]  /*9030*/  DMUL R38, R36, R8 ;  /* 0x0000000824267228 */ /* 0x000fd40000000000 */
[----:B------:R-:W-:-:S13]  /*9040*/  FSETP.GTU.AND P1, PT, |R39|, 1.469367938527859385e-39, PT ;  /* 0x001000002700780b */ /* 0x000fda0003f2c200 */
[----:B------:R-:W-:Y:S05]  /*9050*/  @P1 BRA `(.L_x_129) ;  /* 0x0000000000a81947 */ /* 0x000fea0003800000 */
[----:B------:R-:W-:-:S06]  /*9060*/  DFMA R24, R36, -R24, R34 ;  /* 0x800000182418722b */ /* 0x000fcc0000000022 */
[----:B------:R-:W-:-:S04]  /*9070*/  IMAD.MOV.U32 R24, RZ, RZ, RZ ;  /* 0x000000ffff187224 */ /* 0x000fc800078e00ff */
[C---:B------:R-:W-:Y:S02]  /*9080*/  FSETP.NEU.AND P1, PT, R25.reuse, RZ, PT ;  /* 0x000000ff1900720b */ /* 0x040fe40003f2d000 */
[----:B------:R-:W-:-:S04]  /*9090*/  LOP3.LUT R26, R25, 0x80000000, R27, 0x48, !PT ;  /* 0x80000000191a7812 */ /* 0x000fc800078e481b */
[----:B------:R-:W-:-:S07]  /*90a0*/  LOP3.LUT R25, R26, R9, RZ, 0xfc, !PT ;  /* 0x000000091a197212 */ /* 0x000fce00078efcff */
[----:B------:R-:W-:Y:S05]  /*90b0*/  @!P1 BRA `(.L_x_129) ;  /* 0x0000000000909947 */ /* 0x000fea0003800000 */
[C---:B------:R-:W-:Y:S01]  /*90c0*/  IADD3 R9, PT, PT, -R6.reuse, RZ, RZ ;  /* 0x000000ff06097210 */ /* 0x040fe20007ffe1ff */
[----:B------:R-:W-:Y:S01]  /*90d0*/  IMAD.MOV.U32 R8, RZ, RZ, RZ ;  /* 0x000000ffff087224 */ /* 0x000fe200078e00ff */
[----:B------:R-:W-:-:S05]  /*90e0*/  IADD3 R6, PT, PT, -R6, -0x43300000, RZ ;  /* 0xbcd0000006067810 */ /* 0x000fca0007ffe1ff */
[----:B------:R-:W-:Y:S02]  /*90f0*/  DFMA R8, R38, -R8, R36 ;  /* 0x800000082608722b */ /* 0x000fe40000000024 */
[----:B------:R-:W-:-:S08]  /*9100*/  DMUL.RP R36, R36, R24 ;  /* 0x0000001824247228 */ /* 0x000fd00000008000 */
[----:B------:R-:W-:Y:S02]  /*9110*/  FSETP.NEU.AND P1, PT, |R9|, R6, PT ;  /* 0x000000060900720b */ /* 0x000fe40003f2d200 */
[----:B------:R-:W-:Y:S02]  /*9120*/  LOP3.LUT R26, R37, R26, RZ, 0x3c, !PT ;  /* 0x0000001a251a7212 */ /* 0x000fe400078e3cff */
[----:B------:R-:W-:Y:S02]  /*9130*/  FSEL R6, R36, R38, !P1 ;  /* 0x0000002624067208 */ /* 0x000fe40004800000 */
[----:B------:R-:W-:-:S03]  /*9140*/  FSEL R7, R26, R39, !P1 ;  /* 0x000000271a077208 */ /* 0x000fc60004800000 */
[----:B------:R-:W-:Y:S01]  /*9150*/  IMAD.MOV.U32 R38, RZ, RZ, R6 ;  /* 0x000000ffff267224 */ /* 0x000fe200078e0006 */
[----:B------:R-:W-:Y:S01]  /*9160*/  MOV R39, R7 ;  /* 0x0000000700277202 */ /* 0x000fe20000000f00 */
[----:B------:R-:W-:Y:S06]  /*9170*/  BRA `(.L_x_129) ;  /* 0x0000000000607947 */ /* 0x000fec0003800000 */
.L_x_128:
[----:B------:R-:W-:-:S14]  /*9180*/  DSETP.NAN.AND P1, PT, R32, R32, PT ;  /* 0x000000202000722a */ /* 0x000fdc0003f28000 */
[----:B------:R-:W-:Y:S05]  /*9190*/  @P1 BRA `(.L_x_130) ;  /* 0x00000000004c1947 */ /* 0x000fea0003800000 */
[----:B------:R-:W-:-:S14]  /*91a0*/  DSETP.NAN.AND P1, PT, R26, R26, PT ;  /* 0x0000001a1a00722a */ /* 0x000fdc0003f28000 */
[----:B------:R-:W-:Y:S05]  /*91b0*/  @P1 BRA `(.L_x_131) ;  /* 0x0000000000341947 */ /* 0x000fea0003800000 */
[----:B------:R-:W-:Y:S01]  /*91c0*/  ISETP.NE.AND P1, PT, R7, R8, PT ;  /* 0x000000080700720c */ /* 0x000fe20003f25270 */
[----:B------:R-:W-:Y:S02]  /*91d0*/  IMAD.MOV.U32 R38, RZ, RZ, 0x0 ;  /* 0x00000000ff267424 */ /* 0x000fe400078e00ff */
[----:B------:R-:W-:-:S10]  /*91e0*/  IMAD.MOV.U32 R39, RZ, RZ, -0x80000 ;  /* 0xfff80000ff277424 */ /* 0x000fd400078e00ff */
[----:B------:R-:W-:Y:S05]  /*91f0*/  @!P1 BRA `(.L_x_129) ;  /* 0x0000000000409947 */ /* 0x000fea0003800000 */
[----:B------:R-:W-:Y:S02]  /*9200*/  ISETP.NE.AND P1, PT, R7, 0x7ff00000, PT ;  /* 0x7ff000000700780c */ /* 0x000fe40003f25270 */
[----:B------:R-:W-:Y:S02]  /*9210*/  LOP3.LUT R27, R33, 0x80000000, R27, 0x48, !PT ;  /* 0x80000000211b7812 */ /* 0x000fe400078e481b */
[----:B------:R-:W-:-:S13]  /*9220*/  ISETP.EQ.OR P1, PT, R8, RZ, !P1 ;  /* 0x000000ff0800720c */ /* 0x000fda0004f22670 */
[----:B------:R-:W-:Y:S01]  /*9230*/  @P1 LOP3.LUT R5, R27, 0x7ff00000, RZ, 0xfc, !PT ;  /* 0x7ff000001b051812 */ /* 0x000fe200078efcff */
[----:B------:R-:W-:Y:S01]  /*9240*/  @!P1 IMAD.MOV.U32 R39, RZ, RZ, R27 ;  /* 0x000000ffff279224 */ /* 0x000fe200078e001b */
[----:B------:R-:W-:Y:S01]  /*9250*/  @!P1 MOV R38, RZ ;  /* 0x000000ff00269202 */ /* 0x000fe20000000f00 */
[----:B------:R-:W-:Y:S01]  /*9260*/  @P1 IMAD.MOV.U32 R38, RZ, RZ, RZ ;  /* 0x000000ffff261224 */ /* 0x000fe200078e00ff */
[----:B------:R-:W-:Y:S01]  /*9270*/  @P1 MOV R39, R5 ;  /* 0x0000000500271202 */ /* 0x000fe20000000f00 */
[----:B------:R-:W-:Y:S06]  /*9280*/  BRA `(.L_x_129) ;  /* 0x00000000001c7947 */ /* 0x000fec0003800000 */
.L_x_131:
[----:B------:R-:W-:Y:S01]  /*9290*/  LOP3.LUT R5, R27, 0x80000, RZ, 0xfc, !PT ;  /* 0x000800001b057812 */ /* 0x000fe200078efcff */
[----:B------:R-:W-:-:S04]  /*92a0*/  IMAD.MOV.U32 R38, RZ, RZ, R26 ;  /* 0x000000ffff267224 */ /* 0x000fc800078e001a */
[----:B------:R-:W-:Y:S01]  /*92b0*/  IMAD.MOV.U32 R39, RZ, RZ, R5 ;  /* 0x000000ffff277224 */ /* 0x000fe200078e0005 */
[----:B------:R-:W-:Y:S06]  /*92c0*/  BRA `(.L_x_129) ;  /* 0x00000000000c7947 */ /* 0x000fec0003800000 */
.L_x_130:
[----:B------:R-:W-:Y:S02]  /*92d0*/  LOP3.LUT R5, R33, 0x80000, RZ, 0xfc, !PT ;  /* 0x0008000021057812 */ /* 0x000fe400078efcff */
[----:B------:R-:W-:-:S03]  /*92e0*/  MOV R38, R32 ;  /* 0x0000002000267202 */ /* 0x000fc60000000f00 */
[----:B------:R-:W-:-:S07]  /*92f0*/  IMAD.MOV.U32 R39, RZ, RZ, R5 ;  /* 0x000000ffff277224 */ /* 0x000fce00078e0005 */
.L_x_129:
[----:B------:R-:W-:Y:S05]  /*9300*/  BSYNC.RECONVERGENT B1 ;  /* 0x0000000000017941 */ /* 0x000fea0003800200 */
.L_x_127:
[----:B------:R-:W-:Y:S01]  /*9310*/  IMAD.MOV.U32 R8, RZ, RZ, R4 ;  /* 0x000000ffff087224 */ /* 0x000fe200078e0004 */
[----:B------:R-:W-:Y:S01]  /*9320*/  MOV R5, R39 ;  /* 0x0000002700057202 */ /* 0x000fe20000000f00 */
[----:B------:R-:W-:Y:S02]  /*9330*/  IMAD.MOV.U32 R9, RZ, RZ, 0x0 ;  /* 0x00000000ff097424 */ /* 0x000fe400078e00ff */
[----:B------:R-:W-:Y:S02]  /*9340*/  IMAD.MOV.U32 R6, RZ, RZ, R38 ;  /* 0x000000ffff067224 */ /* 0x000fe400078e0026 */
[----:B------:R-:W-:Y:S05]  /*9350*/  RET.REL.NODEC R8 `(_Z6kernelPPdS0_S0_S0_) ;  /* 0xffffff6c08287950 */ /* 0x000fea0003c3ffff */
        .type           $_Z6kernelPPdS0_S0_S0_$__internal_accurate_pow,@function
        .size           $_Z6kernelPPdS0_S0_S0_$__internal_accurate_pow,(.L_x_135 - $_Z6kernelPPdS0_S0_S0_$__internal_accurate_pow)
$_Z6kernelPPdS0_S0_S0_$__internal_accurate_pow:
[----:B------:R-:W-:Y:S01]  /*9360*/  ISETP.GT.U32.AND P1, PT, R11, 0xfffff, PT ;  /* 0x000fffff0b00780c */ /* 0x000fe20003f24070 */
[--C-:B------:R-:W-:Y:S01]  /*9370*/  IMAD.MOV.U32 R5, RZ, RZ, R11.reuse ;  /* 0x000000ffff057224 */ /* 0x100fe200078e000b */
[----:B------:R-:W-:Y:S01]  /*9380*/  MOV R4, R40 ;  /* 0x0000002800047202 */ /* 0x000fe20000000f00 */
[--C-:B------:R-:W-:Y:S01]  /*9390*/  IMAD.MOV.U32 R2, RZ, RZ, R11.reuse ;  /* 0x000000ffff027224 */ /* 0x100fe200078e000b */
[----:B------:R-:W-:Y:S01]  /*93a0*/  MOV R25, 0x3ed0f5d2 ;  /* 0x3ed0f5d200197802 */ /* 0x000fe20000000f00 */
[----:B------:R-:W-:Y:S01]  /*93b0*/  IMAD.MOV.U32 R32, RZ, RZ, RZ ;  /* 0x000000ffff207224 */ /* 0x000fe200078e00ff */
[----:B------:R-:W-:Y:S01]  /*93c0*/  UMOV UR4, 0x7d2cafe2 ;  /* 0x7d2cafe200047882 */ /* 0x000fe20000000000 */
[----:B------:R-:W-:Y:S01]  /*93d0*/  IMAD.MOV.U32 R24, RZ, RZ, 0x41ad3b5a ;  /* 0x41ad3b5aff187424 */ /* 0x000fe200078e00ff */
[----:B------:R-:W-:Y:S01]  /*93e0*/  UMOV UR5, 0x3eb0f5ff ;  /* 0x3eb0f5ff00057882 */ /* 0x000fe20000000000 */
[----:B------:R-:W-:Y:S01]  /*93f0*/  SHF.R.U32.HI R11, RZ, 0x14, R11 ;  /* 0x00000014ff0b7819 */ /* 0x000fe2000001160b */
[----:B------:R-:W-:Y:S01]  /*9400*/  UMOV UR6, 0x3b39803f ;  /* 0x3b39803f00067882 */ /* 0x000fe20000000000 */
[----:B------:R-:W-:-:S02]  /*9410*/  UMOV UR7, 0x3c7abc9e ;  /* 0x3c7abc9e00077882 */ /* 0x000fc40000000000 */
[----:B------:R-:W-:-:S10]  /*9420*/  @!P1 DMUL R4, R4, 1.80143985094819840000e+16 ;  /* 0x4350000004049828 */ /* 0x000fd40000000000 */
[----:B------:R-:W-:Y:S01]  /*9430*/  @!P1 MOV R2, R5 ;  /* 0x0000000500029202 */ /* 0x000fe20000000f00 */
[----:B------:R-:W-:Y:S01]  /*9440*/  @!P1 IMAD.MOV.U32 R40, RZ, RZ, R4 ;  /* 0x000000ffff289224 */ /* 0x000fe200078e0004 */
[----:B------:R-:W-:Y:S01]  /*9450*/  @!P1 LEA.HI R11, R5, 0xffffffca, RZ, 0xc ;  /* 0xffffffca050b9811 */ /* 0x000fe200078f60ff */
[----:B------:R-:W-:Y:S01]  /*9460*/  IMAD.MOV.U32 R5, RZ, RZ, 0x43300000 ;  /* 0x43300000ff057424 */ /* 0x000fe200078e00ff */
[----:B------:R-:W-:Y:S02]  /*9470*/  LOP3.LUT R2, R2, 0x800fffff, RZ, 0xc0, !PT ;  /* 0x800fffff02027812 */ /* 0x000fe400078ec0ff */
[----:B------:R-:W-:Y:S02]  /*9480*/  IADD3 R4, PT, PT, R11, -0x3ff, RZ ;  /* 0xfffffc010b047810 */ /* 0x000fe40007ffe0ff */
[----:B------:R-:W-:-:S04]  /*9490*/  LOP3.LUT R41, R2, 0x3ff00000, RZ, 0xfc, !PT ;  /* 0x3ff0000002297812 */ /* 0x000fc800078efcff */
[----:B------:R-:W-:-:S13]  /*94a0*/  ISETP.GE.U32.AND P2, PT, R41, 0x3ff6a09f, PT ;  /* 0x3ff6a09f2900780c */ /* 0x000fda0003f46070 */
[----:B------:R-:W-:Y:S02]  /*94b0*/  @P2 VIADD R9, R41, 0xfff00000 ;  /* 0xfff0000029092836 */ /* 0x000fe40000000000 */
[----:B------:R-:W-:-:S03]  /*94c0*/  @P2 VIADD R4, R11, 0xfffffc02 ;  /* 0xfffffc020b042836 */ /* 0x000fc60000000000 */
[----:B------:R-:W-:Y:S02]  /*94d0*/  @P2 MOV R41, R9 ;  /* 0x0000000900292202 */ /* 0x000fe40000000f00 */
[----:B------:R-:W-:-:S04]  /*94e0*/  LOP3.LUT R4, R4, 0x80000000, RZ, 0x3c, !PT ;  /* 0x8000000004047812 */ /* 0x000fc800078e3cff */
[C---:B------:R-:W-:Y:S02]  /*94f0*/  DADD R12, R40.reuse, 1 ;  /* 0x3ff00000280c7429 */ /* 0x040fe40000000000 */
[----:B------:R-:W-:-:S04]  /*9500*/  DADD R40, R40, -1 ;  /* 0xbff0000028287429 */ /* 0x000fc80000000000 */
[----:B------:R-:W0:Y:S02]  /*9510*/  MUFU.RCP64H R33, R13 ;  /* 0x0000000d00217308 */ /* 0x000e240000001800 */
[----:B0-----:R-:W-:-:S08]  /*9520*/  DFMA R8, -R12, R32, 1 ;  /* 0x3ff000000c08742b */ /* 0x001fd00000000120 */
[----:B------:R-:W-:-:S08]  /*9530*/  DFMA R8, R8, R8, R8 ;  /* 0x000000080808722b */ /* 0x000fd00000000008 */
[----:B------:R-:W-:-:S08]  /*9540*/  DFMA R32, R32, R8, R32 ;  /* 0x000000082020722b */ /* 0x000fd00000000020 */
[----:B------:R-:W-:-:S08]  /*9550*/  DMUL R8, R40, R32 ;  /* 0x0000002028087228 */ /* 0x000fd00000000000 */
[----:B------:R-:W-:-:S08]  /*9560*/  DFMA R8, R40, R32, R8 ;  /* 0x000000202808722b */ /* 0x000fd00000000008 */
[----:B------:R-:W-:Y:S02]  /*9570*/  DMUL R26, R8, R8 ;  /* 0x00000008081a7228 */ /* 0x000fe40000000000 */
[----:B------:R-:W-:-:S06]  /*9580*/  DADD R34, R40, -R8 ;  /* 0x0000000028227229 */ /* 0x000fcc0000000808 */
[----:B------:R-:W-:Y:S01]  /*9590*/  DFMA R12, R26, UR4, R24 ;  /* 0x000000041a0c7c2b */ /* 0x000fe20008000018 */
[----:B------:R-:W-:Y:S01]  /*95a0*/  UMOV UR4, 0x75488a3f ;  /* 0x75488a3f00047882 */ /* 0x000fe20000000000 */
[----:B------:R-:W-:Y:S01]  /*95b0*/  UMOV UR5, 0x3ef3b20a ;  /* 0x3ef3b20a00057882 */ /* 0x000fe20000000000 */
[----:B------:R-:W-:Y:S02]  /*95c0*/  DADD R34, R34, R34 ;  /* 0x0000000022227229 */ /* 0x000fe40000000022 */
[----:B------:R-:W-:-:S03]  /*95d0*/  DMUL R24, R8, R8 ;  /* 0x0000000808187228 */ /* 0x000fc60000000000 */
[----:B------:R-:W-:Y:S01]  /*95e0*/  DFMA R12, R26, R12, UR4 ;  /* 0x000000041a0c7e2b */ /* 0x000fe2000800000c */
[----:B------:R-:W-:Y:S01]  /*95f0*/  UMOV UR4, 0xe4faecd5 ;  /* 0xe4faecd500047882 */ /* 0x000fe20000000000 */
[----:B------:R-:W-:Y:S01]  /*9600*/  UMOV UR5, 0x3f1745cd ;  /* 0x3f1745cd00057882 */ /* 0x000fe20000000000 */
[----:B------:R-:W-:-:S05]  /*9610*/  DFMA R34, R40, -R8, R34 ;  /* 0x800000082822722b */ /* 0x000fca0000000022 */
[----:B------:R-:W-:Y:S01]  /*9620*/  DFMA R12, R26, R12, UR4 ;  /* 0x000000041a0c7e2b */ /* 0x000fe2000800000c */
[----:B------:R-:W-:Y:S01]  /*9630*/  UMOV UR4, 0x258a578b ;  /* 0x258a578b00047882 */ /* 0x000fe20000000000 */
[----:B------:R-:W-:Y:S01]  /*9640*/  UMOV UR5, 0x3f3c71c7 ;  /* 0x3f3c71c700057882 */ /* 0x000fe20000000000 */
[----:B------:R-:W-:-:S05]  /*9650*/  DMUL R32, R32, R34 ;  /* 0x0000002220207228 */ /* 0x000fca0000000000 */
[----:B------:R-:W-:Y:S01]  /*9660*/  DFMA R12, R26, R12, UR4 ;  /* 0x000000041a0c7e2b */ /* 0x000fe2000800000c */
[----:B------:R-:W-:Y:S01]  /*9670*/  UMOV UR4, 0x9242b910 ;  /* 0x9242b91000047882 */ /* 0x000fe20000000000 */
[----:B------:R-:W-:-:S03]  /*9680*/  UMOV UR5, 0x3f624924 ;  /* 0x3f62492400057882 */ /* 0x000fc60000000000 */
[----:B------:R-:W-:Y:S02]  /*9690*/  VIADD R41, R33, 0x100000 ;  /* 0x0010000021297836 */ /* 0x000fe40000000000 */
[----:B------:R-:W-:Y:S01]  /*96a0*/  IMAD.MOV.U32 R40, RZ, RZ, R32 ;  /* 0x000000ffff287224 */ /* 0x000fe200078e0020 */
[----:B------:R-:W-:Y:S01]  /*96b0*/  DFMA R12, R26, R12, UR4 ;  /* 0x000000041a0c7e2b */ /* 0x000fe2000800000c */
[----:B------:R-:W-:Y:S01]  /*96c0*/  UMOV UR4, 0x99999dfb ;  /* 0x99999dfb00047882 */ /* 0x000fe20000000000 */
[----:B------:R-:W-:-:S06]  /*96d0*/  UMOV UR5, 0x3f899999 ;  /* 0x3f89999900057882 */ /* 0x000fcc0000000000 */
[----:B------:R-:W-:Y:S01]  /*96e0*/  DFMA R36, R26, R12, UR4 ;  /* 0x000000041a247e2b */ /* 0x000fe2000800000c */
[----:B------:R-:W-:Y:S01]  /*96f0*/  UMOV UR4, 0x55555555 ;  /* 0x5555555500047882 */ /* 0x000fe20000000000 */
[----:B------:R-:W-:-:S06]  /*9700*/  UMOV UR5, 0x3fb55555 ;  /* 0x3fb5555500057882 */ /* 0x000fcc0000000000 */
[----:B------:R-:W-:-:S08]  /*9710*/  DFMA R12, R26, R36, UR4 ;  /* 0x000000041a0c7e2b */ /* 0x000fd00008000024 */
[----:B------:R-:W-:Y:S01]  /*9720*/  DADD R38, -R12, UR4 ;  /* 0x000000040c267e29 */ /* 0x000fe20008000100 */
[----:B------:R-:W-:Y:S01]  /*9730*/  UMOV UR4, 0xb9e7b0 ;  /* 0x00b9e7b000047882 */ /* 0x000fe20000000000 */
[----:B------:R-:W-:-:S06]  /*9740*/  UMOV UR5, 0x3c46a4cb ;  /* 0x3c46a4cb00057882 */ /* 0x000fcc0000000000 */
[----:B------:R-:W-:Y:S02]  /*9750*/  DFMA R38, R26, R36, R38 ;  /* 0x000000241a26722b */ /* 0x000fe40000000026 */
[----:B------:R-:W-:-:S06]  /*9760*/  DMUL R26, R8, R24 ;  /* 0x00000018081a7228 */ /* 0x000fcc0000000000 */
[----:B------:R-:W-:Y:S01]  /*9770*/  DADD R34, R38, -UR4 ;  /* 0x8000000426227e29 */ /* 0x000fe20008000000 */
[----:B------:R-:W-:Y:S01]  /*9780*/  UMOV UR4, 0x80000000 ;  /* 0x8000000000047882 */ /* 0x000fe20000000000 */
[C---:B------:R-:W-:Y:S01]  /*9790*/  DFMA R36, R8.reuse, R24, -R26 ;  /* 0x000000180824722b */ /* 0x040fe2000000081a */
[----:B------:R-:W-:Y:S01]  /*97a0*/  UMOV UR5, 0x43300000 ;  /* 0x4330000000057882 */ /* 0x000fe20000000000 */
[----:B------:R-:W-:-:S04]  /*97b0*/  DFMA R38, R8, R8, -R24 ;  /* 0x000000080826722b */ /* 0x000fc80000000818 */
[----:B------:R-:W-:Y:S02]  /*97c0*/  DADD R42, R12, R34 ;  /* 0x000000000c2a7229 */ /* 0x000fe40000000022 */
[----:B------:R-:W-:Y:S02]  /*97d0*/  DFMA R36, R32, R24, R36 ;  /* 0x000000182024722b */ /* 0x000fe40000000024 */
[----:B------:R-:W-:-:S04]  /*97e0*/  DFMA R38, R8, R40, R38 ;  /* 0x000000280826722b */ /* 0x000fc80000000026 */
[----:B------:R-:W-:-:S04]  /*97f0*/  DMUL R24, R42, R26 ;  /* 0x0000001a2a187228 */ /* 0x000fc80000000000 */
[----:B------:R-:W-:Y:S02]  /*9800*/  DFMA R36, R8, R38, R36 ;  /* 0x000000260824722b */ /* 0x000fe40000000024 */
[----:B------:R-:W-:Y:S02]  /*9810*/  DADD R38, R12, -R42 ;  /* 0x000000000c267229 */ /* 0x000fe4000000082a */
[----:B------:R-:W-:-:S06]  /*9820*/  DFMA R12, R42, R26, -R24 ;  /* 0x0000001a2a0c722b */ /* 0x000fcc0000000818 */
[----:B------:R-:W-:Y:S02]  /*9830*/  DADD R38, R34, R38 ;  /* 0x0000000022267229 */ /* 0x000fe40000000026 */
[----:B------:R-:W-:-:S08]  /*9840*/  DFMA R12, R42, R36, R12 ;  /* 0x000000242a0c722b */ /* 0x000fd0000000000c */
[----:B------:R-:W-:-:S08]  /*9850*/  DFMA R38, R38, R26, R12 ;  /* 0x0000001a2626722b */ /* 0x000fd0000000000c */
[----:B------:R-:W-:-:S08]  /*9860*/  DADD R26, R24, R38 ;  /* 0x00000000181a7229 */ /* 0x000fd00000000026 */
[--C-:B------:R-:W-:Y:S02]  /*9870*/  DADD R12, R8, R26.reuse ;  /* 0x00000000080c7229 */ /* 0x100fe4000000001a */
[----:B------:R-:W-:-:S06]  /*9880*/  DADD R24, R24, -R26 ;  /* 0x0000000018187229 */ /* 0x000fcc000000081a */
[----:B------:R-:W-:Y:S02]  /*9890*/  DADD R8, R8, -R12 ;  /* 0x0000000008087229 */ /* 0x000fe4000000080c */
[----:B------:R-:W-:-:S06]  /*98a0*/  DADD R24, R38, R24 ;  /* 0x0000000026187229 */ /* 0x000fcc0000000018 */
[----:B------:R-:W-:Y:S02]  /*98b0*/  DADD R8, R26, R8 ;  /* 0x000000001a087229 */ /* 0x000fe40000000008 */
[----:B------:R-:W-:Y:S01]  /*98c0*/  DADD R26, R4, -UR4 ;  /* 0x80000004041a7e29 */ /* 0x000fe20008000000 */
[----:B------:R-:W-:Y:S01]  /*98d0*/  UMOV UR4, 0xfefa39ef ;  /* 0xfefa39ef00047882 */ /* 0x000fe20000000000 */
[----:B------:R-:W-:-:S04]  /*98e0*/  UMOV UR5, 0x3fe62e42 ;  /* 0x3fe62e4200057882 */ /* 0x000fc80000000000 */
[----:B------:R-:W-:-:S08]  /*98f0*/  DADD R8, R24, R8 ;  /* 0x0000000018087229 */ /* 0x000fd00000000008 */
[----:B------:R-:W-:-:S08]  /*9900*/  DADD R8, R32, R8 ;  /* 0x0000000020087229 */ /* 0x000fd00000000008 */
[----:B------:R-:W-:-:S08]  /*9910*/  DADD R24, R12, R8 ;  /* 0x000000000c187229 */ /* 0x000fd00000000008 */
[--C-:B------:R-:W-:Y:S02]  /*9920*/  DFMA R4, R26, UR4, R24.reuse ;  /* 0x000000041a047c2b */ /* 0x100fe40008000018 */
[----:B------:R-:W-:-:S06]  /*9930*/  DADD R12, R12, -R24 ;  /* 0x000000000c0c7229 */ /* 0x000fcc0000000818 */
[----:B------:R-:W-:Y:S02]  /*9940*/  DFMA R32, R26, -UR4, R4 ;  /* 0x800000041a207c2b */ /* 0x000fe40008000004 */
[----:B------:R-:W-:-:S06]  /*9950*/  DADD R12, R8, R12 ;  /* 0x00000000080c7229 */ /* 0x000fcc000000000c */
[----:B------:R-:W-:-:S08]  /*9960*/  DADD R32, -R24, R32 ;  /* 0x0000000018207229 */ /* 0x000fd00000000120 */
[----:B------:R-:W-:-:S08]  /*9970*/  DADD R12, R12, -R32 ;  /* 0x000000000c0c7229 */ /* 0x000fd00000000820 */
[----:B------:R-:W-:-:S08]  /*9980*/  DFMA R12, R26, UR6, R12 ;  /* 0x000000061a0c7c2b */ /* 0x000fd0000800000c */
[----:B------:R-:W-:-:S08]  /*9990*/  DADD R8, R4, R12 ;  /* 0x0000000004087229 */ /* 0x000fd0000000000c */
[----:B------:R-:W-:Y:S02]  /*99a0*/  DADD R24, R4, -R8 ;  /* 0x0000000004187229 */ /* 0x000fe40000000808 */
[----:B------:R-:W-:-:S06]  /*99b0*/  DMUL R4, R8, 2 ;  /* 0x4000000008047828 */ /* 0x000fcc0000000000 */
[----:B------:R-:W-:Y:S02]  /*99c0*/  DADD R24, R12, R24 ;  /* 0x000000000c187229 */ /* 0x000fe40000000018 */
[----:B------:R-:W-:Y:S01]  /*99d0*/  DFMA R8, R8, 2, -R4 ;  /* 0x400000000808782b */ /* 0x000fe20000000804 */
[----:B------:R-:W-:Y:S01]  /*99e0*/  MOV R12, 0x652b82fe ;  /* 0x652b82fe000c7802 */ /* 0x000fe20000000f00 */
[----:B------:R-:W-:-:S06]  /*99f0*/  IMAD.MOV.U32 R13, RZ, RZ, 0x3ff71547 ;  /* 0x3ff71547ff0d7424 */ /* 0x000fcc00078e00ff */
[----:B------:R-:W-:-:S08]  /*9a00*/  DFMA R24, R24, 2, R8 ;  /* 0x400000001818782b */ /* 0x000fd00000000008 */
[----:B------:R-:W-:-:S08]  /*9a10*/  DADD R8, R4, R24 ;  /* 0x0000000004087229 */ /* 0x000fd00000000018 */
[----:B------:R-:W-:Y:S02]  /*9a20*/  DFMA R12, R8, R12, 6.75539944105574400000e+15 ;  /* 0x43380000080c742b */ /* 0x000fe4000000000c */
[----:B------:R-:W-:Y:S01]  /*9a30*/  FSETP.GEU.AND P1, PT, |R9|, 4.1917929649353027344, PT ;  /* 0x4086232b0900780b */ /* 0x000fe20003f2e200 */
[----:B------:R-:W-:-:S05]  /*9a40*/  DADD R4, R4, -R8 ;  /* 0x0000000004047229 */ /* 0x000fca0000000808 */
[----:B------:R-:W-:-:S03]  /*9a50*/  DADD R26, R12, -6.75539944105574400000e+15 ;  /* 0xc33800000c1a7429 */ /* 0x000fc60000000000 */
[----:B------:R-:W-:-:S05]  /*9a60*/  DADD R24, R24, R4 ;  /* 0x0000000018187229 */ /* 0x000fca0000000004 */
[----:B------:R-:W-:Y:S01]  /*9a70*/  DFMA R32, R26, -UR4, R8 ;  /* 0x800000041a207c2b */ /* 0x000fe20008000008 */
[----:B------:R-:W-:Y:S01]  /*9a80*/  UMOV UR4, 0x3b39803f ;  /* 0x3b39803f00047882 */ /* 0x000fe20000000000 */
[----:B------:R-:W-:-:S06]  /*9a90*/  UMOV UR5, 0x3c7abc9e ;  /* 0x3c7abc9e00057882 */ /* 0x000fcc0000000000 */
[----:B------:R-:W-:Y:S01]  /*9aa0*/  DFMA R26, R26, -UR4, R32 ;  /* 0x800000041a1a7c2b */ /* 0x000fe20008000020 */
[----:B------:R-:W-:Y:S01]  /*9ab0*/  UMOV UR4, 0x69ce2bdf ;  /* 0x69ce2bdf00047882 */ /* 0x000fe20000000000 */
[----:B------:R-:W-:Y:S01]  /*9ac0*/  IMAD.MOV.U32 R32, RZ, RZ, -0x35dec16 ;  /* 0xfca213eaff207424 */ /* 0x000fe200078e00ff */
[----:B------:R-:W-:Y:S01]  /*9ad0*/  MOV R33, 0x3e928af3 ;  /* 0x3e928af300217802 */ /* 0x000fe20000000f00 */
[----:B------:R-:W-:-:S05]  /*9ae0*/  UMOV UR5, 0x3e5ade15 ;  /* 0x3e5ade1500057882 */ /* 0x000fca0000000000 */
[----:B------:R-:W-:Y:S01]  /*9af0*/  DFMA R32, R26, UR4, R32 ;  /* 0x000000041a207c2b */ /* 0x000fe20008000020 */
[----:B------:R-:W-:Y:S01]  /*9b00*/  UMOV UR4, 0x62401315 ;  /* 0x6240131500047882 */ /* 0x000fe20000000000 */
[----:B------:R-:W-:-:S06]  /*9b10*/  UMOV UR5, 0x3ec71dee ;  /* 0x3ec71dee00057882 */ /* 0x000fcc0000000000 */
[----:B------:R-:W-:Y:S01]  /*9b20*/  DFMA R32, R26, R32, UR4 ;  /* 0x000000041a207e2b */ /* 0x000fe20008000020 */
        /* <DEDUP_REMOVED lines=20> */
[----:B------:R-:W-:-:S08]  /*9c70*/  DFMA R32, R26, R32, UR4 ;  /* 0x000000041a207e2b */ /* 0x000fd00008000020 */
[----:B------:R-:W-:-:S08]  /*9c80*/  DFMA R32, R26, R32, 1 ;  /* 0x3ff000001a20742b */ /* 0x000fd00000000020 */
[----:B------:R-:W-:-:S10]  /*9c90*/  DFMA R26, R26, R32, 1 ;  /* 0x3ff000001a1a742b */ /* 0x000fd40000000020 */
[----:B------:R-:W-:Y:S02]  /*9ca0*/  IMAD R5, R12, 0x100000, R27 ;  /* 0x001000000c057824 */ /* 0x000fe400078e021b */
[----:B------:R-:W-:Y:S01]  /*9cb0*/  IMAD.MOV.U32 R4, RZ, RZ, R26 ;  /* 0x000000ffff047224 */ /* 0x000fe200078e001a */
[----:B------:R-:W-:Y:S06]  /*9cc0*/  @!P1 BRA `(.L_x_132) ;  /* 0x0000000000309947 */ /* 0x000fec0003800000 */
[----:B------:R-:W-:Y:S01]  /*9cd0*/  FSETP.GEU.AND P2, PT, |R9|, 4.2275390625, PT ;  /* 0x408748000900780b */ /* 0x000fe20003f4e200 */
[C---:B------:R-:W-:Y:S02]  /*9ce0*/  DADD R4, R8.reuse, +INF ;  /* 0x7ff0000008047429 */ /* 0x040fe40000000000 */
[----:B------:R-:W-:-:S08]  /*9cf0*/  DSETP.GEU.AND P1, PT, R8, RZ, PT ;  /* 0x000000ff0800722a */ /* 0x000fd00003f2e000 */
[----:B------:R-:W-:Y:S02]  /*9d00*/  FSEL R4, R4, RZ, P1 ;  /* 0x000000ff04047208 */ /* 0x000fe40000800000 */
[----:B------:R-:W-:Y:S02]  /*9d10*/  @!P2 LEA.HI R2, R12, R12, RZ, 0x1 ;  /* 0x0000000c0c02a211 */ /* 0x000fe400078f08ff */
[----:B------:R-:W-:Y:S02]  /*9d20*/  FSEL R5, R5, RZ, P1 ;  /* 0x000000ff05057208 */ /* 0x000fe40000800000 */
[----:B------:R-:W-:-:S04]  /*9d30*/  @!P2 SHF.R.S32.HI R9, RZ, 0x1, R2 ;  /* 0x00000001ff09a819 */ /* 0x000fc80000011402 */
[----:B------:R-:W-:Y:S01]  /*9d40*/  @!P2 IADD3 R8, PT, PT, R12, -R9, RZ ;  /* 0x800000090c08a210 */ /* 0x000fe20007ffe0ff */
[----:B------:R-:W-:-:S03]  /*9d50*/  @!P2 IMAD R27, R9, 0x100000, R27 ;  /* 0x00100000091ba824 */ /* 0x000fc600078e021b */
[----:B------:R-:W-:Y:S01]  /*9d60*/  @!P2 LEA R9, R8, 0x3ff00000, 0x14 ;  /* 0x3ff000000809a811 */ /* 0x000fe200078ea0ff */
[----:B------:R-:W-:-:S06]  /*9d70*/  @!P2 IMAD.MOV.U32 R8, RZ, RZ, RZ ;  /* 0x000000ffff08a224 */ /* 0x000fcc00078e00ff */
[----:B------:R-:W-:-:S11]  /*9d80*/  @!P2 DMUL R4, R26, R8 ;  /* 0x000000081a04a228 */ /* 0x000fd60000000000 */
.L_x_132:
[----:B------:R-:W-:Y:S02]  /*9d90*/  DFMA R24, R24, R4, R4 ;  /* 0x000000041818722b */ /* 0x000fe40000000004 */
[----:B------:R-:W-:-:S08]  /*9da0*/  DSETP.NEU.AND P1, PT, |R4|, +INF , PT ;  /* 0x7ff000000400742a */ /* 0x000fd00003f2d200 */
[----:B------:R-:W-:Y:S02]  /*9db0*/  FSEL R2, R4, R24, !P1 ;  /* 0x0000001804027208 */ /* 0x000fe40004800000 */
[----:B------:R-:W-:Y:S01]  /*9dc0*/  FSEL R25, R5, R25, !P1 ;  /* 0x0000001905197208 */ /* 0x000fe20004800000 */
[----:B------:R-:W-:Y:S01]  /*9dd0*/  IMAD.MOV.U32 R5, RZ, RZ, 0x0 ;  /* 0x00000000ff057424 */ /* 0x000fe200078e00ff */
[----:B------:R-:W-:-:S04]  /*9de0*/  MOV R4, R0 ;  /* 0x0000000000047202 */ /* 0x000fc80000000f00 */
[----:B------:R-:W-:Y:S05]  /*9df0*/  RET.REL.NODEC R4 `(_Z6kernelPPdS0_S0_S0_) ;  /* 0xffffff6004807950 */ /* 0x000fea0003c3ffff */
.L_x_133:
[----:B------:R-:W-:-:S00]  /*9e00*/  BRA `(.L_x_133) ;  /* 0xfffffffc00fc7947 */ /* 0x000fc0000383ffff */
[----:B------:R-:W-:-:S00]  /*9e10*/  NOP ;  /* 0x0000000000007918 */ /* 0x000fc00000000000 */
        /* <DEDUP_REMOVED lines=14> */
.L_x_135:


//--------------------- .nv.shared.reserved.0     --------------------------
	.section	.nv.shared.reserved.0,"aw",@nobits
	.weak		__nv_reservedSMEM_offset_0_alias
	.size		__nv_reservedSMEM_offset_0_alias, 0, 64
	.other		__nv_reservedSMEM_offset_0_alias,@"STO_CUDA_RESERVED_SHARED STV_DEFAULT"
__nv_reservedSMEM_offset_0_alias:
	.zero		0
	.zero		64


//--------------------- .nv.constant0._Z6kernelPPdS0_S0_S0_ --------------------------
	.section	.nv.constant0._Z6kernelPPdS0_S0_S0_,"a",@progbits
	.sectionflags	@""
	.align	4
.nv.constant0._Z6kernelPPdS0_S0_S0_:
	.zero		928


//--------------------- SYMBOLS --------------------------

	.type		.nv.reservedSmem.offset0,@object
	.size		.nv.reservedSmem.offset0,0x4
